// auto-generated by cutlass_sweep.gemm — config: {"arch": "sm_100", "cluster_m": 4, "cluster_n": 4, "dtype": "e5m2", "dtype_b": "e5m2", "layout": "nt", "stages": 0, "tile_k": 128, "tile_m": 256, "tile_n": 256}
#include "cutlass/cutlass.h"
#include "cutlass/gemm/collective/collective_builder.hpp"
#include "cutlass/gemm/device/gemm_universal_adapter.h"
#include "cutlass/gemm/kernel/gemm_universal.hpp"
#include "cutlass/epilogue/collective/collective_builder.hpp"

using ElemA = cutlass::float_e5m2_t;
using ElemB = cutlass::float_e5m2_t;
using ElemCD = cutlass::float_e5m2_t;
using Acc  = float;
using TileShape    = cute::Shape<cute::_256, cute::_256, cute::_128>;
using ClusterShape = cute::Shape<cute::_4, cute::_4, cute::_1>;

using CollectiveEpilogue = typename cutlass::epilogue::collective::CollectiveBuilder<
    cutlass::arch::Sm100, cutlass::arch::OpClassTensorOp,
    TileShape, ClusterShape,
    cutlass::epilogue::collective::EpilogueTileAuto,
    Acc, Acc,
    ElemCD, cutlass::layout::RowMajor, 128 / cutlass::sizeof_bits<ElemCD>::value,
    ElemCD, cutlass::layout::RowMajor, 128 / cutlass::sizeof_bits<ElemCD>::value,
    cutlass::epilogue::collective::EpilogueScheduleAuto
  >::CollectiveOp;

using CollectiveMainloop = typename cutlass::gemm::collective::CollectiveBuilder<
    cutlass::arch::Sm100, cutlass::arch::OpClassTensorOp,
    ElemA, cutlass::layout::RowMajor, 128 / cutlass::sizeof_bits<ElemA>::value,
    ElemB, cutlass::layout::ColumnMajor, 128 / cutlass::sizeof_bits<ElemB>::value,
    Acc,
    TileShape, ClusterShape,
    cutlass::gemm::collective::StageCountAutoCarveout<static_cast<int>(sizeof(typename CollectiveEpilogue::SharedStorage))>,
    cutlass::gemm::collective::KernelScheduleAuto
  >::CollectiveOp;

using GemmKernel = cutlass::gemm::kernel::GemmUniversal<
    cute::Shape<int,int,int,int>,
    CollectiveMainloop,
    CollectiveEpilogue
>;
using Gemm = cutlass::gemm::device::GemmUniversalAdapter<GemmKernel>;

// Force the device kernel symbol into the cubin without needing a host main.
auto* _anchor = &cutlass::device_kernel<GemmKernel>;


// ===== COMPILED SASS (sm_100a) =====

	.target	sm_100a

	.elftype	@"ET_EXEC"


//--------------------- .note.nv.tkinfo           --------------------------
	.section	.note.nv.tkinfo,"",@"SHT_NOTE"
	.sectionflags	@"SHF_NOTE_NV_TKINFO"
	.tkinfo
        /*0018*/ 	.word	0x00000002
        /*0030*/ 	.string	""
        /*0030*/ 	.string	"ptxas"
        /*0030*/ 	.string	"Cuda compilation tools, release 13.0, V13.0.88"
        /*0030*/ 	.string	"Build cuda_13.0.r13.0/compiler.36424714_0"
        /*0030*/ 	.string	"-arch sm_100a -m 64 "



//--------------------- .note.nv.cuinfo           --------------------------
	.section	.note.nv.cuinfo,"",@"SHT_NOTE"
	.sectionflags	@"SHF_NOTE_NV_CUINFO"
        /*0018*/ 	.short	0x0002
        /*001a*/ 	.short	0x0064
        /*001c*/ 	.short	0x0082
	.zero		2


//--------------------- .nv.info                  --------------------------
	.section	.nv.info,"",@"SHT_CUDA_INFO"
	.align	4


	//----- nvinfo : EIATTR_REGCOUNT
	.align		4
        /*0000*/ 	.byte	0x04, 0x2f
        /*0002*/ 	.short	(.L_20 - .L_19)
	.align		4
.L_19:
        /*0004*/ 	.word	index@(_ZN7cutlass13device_kernelINS_4gemm6kernel13GemmUniversalIN4cute5tupleIJiiiiEEENS1_10collective13CollectiveMmaINS1_35MainloopSm100TmaUmmaWarpSpecializedILi5ELi2ELi2ENS5_IJNS4_1CILi4EEESB_NSA_ILi1EEEEEEEENS5_IJNSA_ILi256EEESF_NSA_ILi128EEEEEENS_12float_e5m2_tENS5_IJlSC_lEEESI_SJ_NS4_8TiledMMAINS4_8MMA_AtomIJNS4_10MMA_TraitsINS4_25SM100_MMA_F8F6F4_2x1SM_SSEJSI_SI_fSF_SF_NS4_17integral_constantINS4_4UMMA5MajorELSQ_0EEESR_NSO_INSP_7ScaleInELSS_0EEEST_EEEEEENS4_6LayoutINS5_IJSC_SC_SC_EEENS5_IJNSA_ILi0EEESY_SY_EEEEENS5_IJNS4_10UnderscoreES11_S11_EEEEENS4_28SM100_TMA_2SM_LOAD_MULTICASTENS4_14ComposedLayoutINS4_7SwizzleILi3ELi4ELi3EEENS4_18smem_ptr_flag_bitsILi8EEENSW_INS5_IJNSA_ILi8EEESG_EEENS5_IJSG_SC_EEEEEEEvNS4_8identityES14_S1E_vS1F_EENS_8epilogue10collective18CollectiveEpilogueINS1H_23Sm100TmaWarpSpecializedILi4ELi2ELi64ELb0ELb0EEEJNS5_IJSG_SF_SG_EEENS5_IJNSW_ISG_SC_EENSW_INSA_ILi64EEESC_EEEEESI_SJ_SI_SJ_NS1H_6fusion15FusionCallbacksIS1L_NS1R_17LinearCombinationISI_fSI_fLNS_15FloatRoundStyleE2EEES1M_S1Q_JEEENS4_5SM1004TMEM4LOAD26SM100_TMEM_LOAD_32dp32b64xENS4_13SM90_TMA_LOADENS15_INS16_ILi2ELi4ELi3EEES19_NSW_INS5_IJS1A_S1O_EEENS5_IJS1O_SC_EEEEEEENS4_39AutoVectorizingCopyWithAssumedAlignmentILi128EEENS4_14SM90_TMA_STOREES26_S28_S28_EEEvvEEEEvNT_6ParamsE)
        /*0008*/ 	.word	0x000000d2


	//----- nvinfo : EIATTR_FRAME_SIZE
	.align		4
.L_20:
        /*000c*/ 	.byte	0x04, 0x11
        /*000e*/ 	.short	(.L_22 - .L_21)
	.align		4
.L_21:
        /*0010*/ 	.word	index@($__internal_2_$__cuda_sm10x_tcgen05_guardrail_trap_unallocated_columns_being_dealloced)
        /*0014*/ 	.word	0x00000000


	//----- nvinfo : EIATTR_FRAME_SIZE
	.align		4
.L_22:
        /*0018*/ 	.byte	0x04, 0x11
        /*001a*/ 	.short	(.L_24 - .L_23)
	.align		4
.L_23:
        /*001c*/ 	.word	index@($__internal_1_$__cuda_sm10x_tcgen05_guardrail_trap_phase_invalid_during_alloc)
        /*0020*/ 	.word	0x00000000


	//----- nvinfo : EIATTR_FRAME_SIZE
	.align		4
.L_24:
        /*0024*/ 	.byte	0x04, 0x11
        /*0026*/ 	.short	(.L_26 - .L_25)
	.align		4
.L_25:
        /*0028*/ 	.word	index@($__internal_0_$__cuda_sm10x_tcgen05_guardrail_trap_col_being_dealloced_not_returned_by_alloc)
        /*002c*/ 	.word	0x00000000


	//----- nvinfo : EIATTR_FRAME_SIZE
	.align		4
.L_26:
        /*0030*/ 	.byte	0x04, 0x11
        /*0032*/ 	.short	(.L_28 - .L_27)
	.align		4
.L_27:
        /*0034*/ 	.word	index@(_ZN7cutlass13device_kernelINS_4gemm6kernel13GemmUniversalIN4cute5tupleIJiiiiEEENS1_10collective13CollectiveMmaINS1_35MainloopSm100TmaUmmaWarpSpecializedILi5ELi2ELi2ENS5_IJNS4_1CILi4EEESB_NSA_ILi1EEEEEEEENS5_IJNSA_ILi256EEESF_NSA_ILi128EEEEEENS_12float_e5m2_tENS5_IJlSC_lEEESI_SJ_NS4_8TiledMMAINS4_8MMA_AtomIJNS4_10MMA_TraitsINS4_25SM100_MMA_F8F6F4_2x1SM_SSEJSI_SI_fSF_SF_NS4_17integral_constantINS4_4UMMA5MajorELSQ_0EEESR_NSO_INSP_7ScaleInELSS_0EEEST_EEEEEENS4_6LayoutINS5_IJSC_SC_SC_EEENS5_IJNSA_ILi0EEESY_SY_EEEEENS5_IJNS4_10UnderscoreES11_S11_EEEEENS4_28SM100_TMA_2SM_LOAD_MULTICASTENS4_14ComposedLayoutINS4_7SwizzleILi3ELi4ELi3EEENS4_18smem_ptr_flag_bitsILi8EEENSW_INS5_IJNSA_ILi8EEESG_EEENS5_IJSG_SC_EEEEEEEvNS4_8identityES14_S1E_vS1F_EENS_8epilogue10collective18CollectiveEpilogueINS1H_23Sm100TmaWarpSpecializedILi4ELi2ELi64ELb0ELb0EEEJNS5_IJSG_SF_SG_EEENS5_IJNSW_ISG_SC_EENSW_INSA_ILi64EEESC_EEEEESI_SJ_SI_SJ_NS1H_6fusion15FusionCallbacksIS1L_NS1R_17LinearCombinationISI_fSI_fLNS_15FloatRoundStyleE2EEES1M_S1Q_JEEENS4_5SM1004TMEM4LOAD26SM100_TMEM_LOAD_32dp32b64xENS4_13SM90_TMA_LOADENS15_INS16_ILi2ELi4ELi3EEES19_NSW_INS5_IJS1A_S1O_EEENS5_IJS1O_SC_EEEEEEENS4_39AutoVectorizingCopyWithAssumedAlignmentILi128EEENS4_14SM90_TMA_STOREES26_S28_S28_EEEvvEEEEvNT_6ParamsE)
        /*0038*/ 	.word	0x00000000


	//----- nvinfo : EIATTR_MIN_STACK_SIZE
	.align		4
.L_28:
        /*003c*/ 	.byte	0x04, 0x12
        /*003e*/ 	.short	(.L_30 - .L_29)
	.align		4
.L_29:
        /*0040*/ 	.word	index@(_ZN7cutlass13device_kernelINS_4gemm6kernel13GemmUniversalIN4cute5tupleIJiiiiEEENS1_10collective13CollectiveMmaINS1_35MainloopSm100TmaUmmaWarpSpecializedILi5ELi2ELi2ENS5_IJNS4_1CILi4EEESB_NSA_ILi1EEEEEEEENS5_IJNSA_ILi256EEESF_NSA_ILi128EEEEEENS_12float_e5m2_tENS5_IJlSC_lEEESI_SJ_NS4_8TiledMMAINS4_8MMA_AtomIJNS4_10MMA_TraitsINS4_25SM100_MMA_F8F6F4_2x1SM_SSEJSI_SI_fSF_SF_NS4_17integral_constantINS4_4UMMA5MajorELSQ_0EEESR_NSO_INSP_7ScaleInELSS_0EEEST_EEEEEENS4_6LayoutINS5_IJSC_SC_SC_EEENS5_IJNSA_ILi0EEESY_SY_EEEEENS5_IJNS4_10UnderscoreES11_S11_EEEEENS4_28SM100_TMA_2SM_LOAD_MULTICASTENS4_14ComposedLayoutINS4_7SwizzleILi3ELi4ELi3EEENS4_18smem_ptr_flag_bitsILi8EEENSW_INS5_IJNSA_ILi8EEESG_EEENS5_IJSG_SC_EEEEEEEvNS4_8identityES14_S1E_vS1F_EENS_8epilogue10collective18CollectiveEpilogueINS1H_23Sm100TmaWarpSpecializedILi4ELi2ELi64ELb0ELb0EEEJNS5_IJSG_SF_SG_EEENS5_IJNSW_ISG_SC_EENSW_INSA_ILi64EEESC_EEEEESI_SJ_SI_SJ_NS1H_6fusion15FusionCallbacksIS1L_NS1R_17LinearCombinationISI_fSI_fLNS_15FloatRoundStyleE2EEES1M_S1Q_JEEENS4_5SM1004TMEM4LOAD26SM100_TMEM_LOAD_32dp32b64xENS4_13SM90_TMA_LOADENS15_INS16_ILi2ELi4ELi3EEES19_NSW_INS5_IJS1A_S1O_EEENS5_IJS1O_SC_EEEEEEENS4_39AutoVectorizingCopyWithAssumedAlignmentILi128EEENS4_14SM90_TMA_STOREES26_S28_S28_EEEvvEEEEvNT_6ParamsE)
        /*0044*/ 	.word	0x00000000
.L_30:


//--------------------- .nv.compat                --------------------------
	.section	.nv.compat,"",@"SHT_CUDA_COMPAT_INFO"
	.align	4
        /*0000*/ 	.byte	0x02, 0x09, 0x01, 0x00, 0x02, 0x02, 0x02, 0x00, 0x02, 0x05, 0x05, 0x00, 0x03, 0x07, 0x01, 0x01
        /*0010*/ 	.byte	0x02, 0x03, 0x01, 0x00, 0x02, 0x06, 0x01, 0x00, 0x04, 0x0b, 0x08, 0x00, 0x09, 0x00, 0x00, 0x00
        /*0020*/ 	.byte	0x00, 0x00, 0x00, 0x00


//--------------------- .nv.info._ZN7cutlass13device_kernelINS_4gemm6kernel13GemmUniversalIN4cute5tupleIJiiiiEEENS1_10collective13CollectiveMmaINS1_35MainloopSm100TmaUmmaWarpSpecializedILi5ELi2ELi2ENS5_IJNS4_1CILi4EEESB_NSA_ILi1EEEEEEEENS5_IJNSA_ILi256EEESF_NSA_ILi128EEEEEENS_12float_e5m2_tENS5_IJlSC_lEEESI_SJ_NS4_8TiledMMAINS4_8MMA_AtomIJNS4_10MMA_TraitsINS4_25SM100_MMA_F8F6F4_2x1SM_SSEJSI_SI_fSF_SF_NS4_17integral_constantINS4_4UMMA5MajorELSQ_0EEESR_NSO_INSP_7ScaleInELSS_0EEEST_EEEEEENS4_6LayoutINS5_IJSC_SC_SC_EEENS5_IJNSA_ILi0EEESY_SY_EEEEENS5_IJNS4_10UnderscoreES11_S11_EEEEENS4_28SM100_TMA_2SM_LOAD_MULTICASTENS4_14ComposedLayoutINS4_7SwizzleILi3ELi4ELi3EEENS4_18smem_ptr_flag_bitsILi8EEENSW_INS5_IJNSA_ILi8EEESG_EEENS5_IJSG_SC_EEEEEEEvNS4_8identityES14_S1E_vS1F_EENS_8epilogue10collective18CollectiveEpilogueINS1H_23Sm100TmaWarpSpecializedILi4ELi2ELi64ELb0ELb0EEEJNS5_IJSG_SF_SG_EEENS5_IJNSW_ISG_SC_EENSW_INSA_ILi64EEESC_EEEEESI_SJ_SI_SJ_NS1H_6fusion15FusionCallbacksIS1L_NS1R_17LinearCombinationISI_fSI_fLNS_15FloatRoundStyleE2EEES1M_S1Q_JEEENS4_5SM1004TMEM4LOAD26SM100_TMEM_LOAD_32dp32b64xENS4_13SM90_TMA_LOADENS15_INS16_ILi2ELi4ELi3EEES19_NSW_INS5_IJS1A_S1O_EEENS5_IJS1O_SC_EEEEEEENS4_39AutoVectorizingCopyWithAssumedAlignmentILi128EEENS4_14SM90_TMA_STOREES26_S28_S28_EEEvvEEEEvNT_6ParamsE --------------------------
	.section	.nv.info._ZN7cutlass13device_kernelINS_4gemm6kernel13GemmUniversalIN4cute5tupleIJiiiiEEENS1_10collective13CollectiveMmaINS1_35MainloopSm100TmaUmmaWarpSpecializedILi5ELi2ELi2ENS5_IJNS4_1CILi4EEESB_NSA_ILi1EEEEEEEENS5_IJNSA_ILi256EEESF_NSA_ILi128EEEEEENS_12float_e5m2_tENS5_IJlSC_lEEESI_SJ_NS4_8TiledMMAINS4_8MMA_AtomIJNS4_10MMA_TraitsINS4_25SM100_MMA_F8F6F4_2x1SM_SSEJSI_SI_fSF_SF_NS4_17integral_constantINS4_4UMMA5MajorELSQ_0EEESR_NSO_INSP_7ScaleInELSS_0EEEST_EEEEEENS4_6LayoutINS5_IJSC_SC_SC_EEENS5_IJNSA_ILi0EEESY_SY_EEEEENS5_IJNS4_10UnderscoreES11_S11_EEEEENS4_28SM100_TMA_2SM_LOAD_MULTICASTENS4_14ComposedLayoutINS4_7SwizzleILi3ELi4ELi3EEENS4_18smem_ptr_flag_bitsILi8EEENSW_INS5_IJNSA_ILi8EEESG_EEENS5_IJSG_SC_EEEEEEEvNS4_8identityES14_S1E_vS1F_EENS_8epilogue10collective18CollectiveEpilogueINS1H_23Sm100TmaWarpSpecializedILi4ELi2ELi64ELb0ELb0EEEJNS5_IJSG_SF_SG_EEENS5_IJNSW_ISG_SC_EENSW_INSA_ILi64EEESC_EEEEESI_SJ_SI_SJ_NS1H_6fusion15FusionCallbacksIS1L_NS1R_17LinearCombinationISI_fSI_fLNS_15FloatRoundStyleE2EEES1M_S1Q_JEEENS4_5SM1004TMEM4LOAD26SM100_TMEM_LOAD_32dp32b64xENS4_13SM90_TMA_LOADENS15_INS16_ILi2ELi4ELi3EEES19_NSW_INS5_IJS1A_S1O_EEENS5_IJS1O_SC_EEEEEEENS4_39AutoVectorizingCopyWithAssumedAlignmentILi128EEENS4_14SM90_TMA_STOREES26_S28_S28_EEEvvEEEEvNT_6ParamsE,"",@"SHT_CUDA_INFO"
	.sectionflags	@""
	.align	4


	//----- nvinfo : EIATTR_CUDA_API_VERSION
	.align		4
        /*0000*/ 	.byte	0x04, 0x37
        /*0002*/ 	.short	(.L_32 - .L_31)
.L_31:
        /*0004*/ 	.word	0x00000082


	//----- nvinfo : EIATTR_KPARAM_INFO
	.align		4
.L_32:
        /*0008*/ 	.byte	0x04, 0x17
        /*000a*/ 	.short	(.L_34 - .L_33)
.L_33:
        /*000c*/ 	.word	0x00000000
        /*0010*/ 	.short	0x0000
        /*0012*/ 	.short	0x0000
        /*0014*/ 	.byte	0x00, 0xf0, 0x01, 0x20


	//----- nvinfo : EIATTR_AT_ENTRY_FRAGMENTS
	.align		4
.L_34:
        /*0018*/ 	.byte	0x04, 0x4f
        /*001a*/ 	.short	(.L_36 - .L_35)


	//   ....[0]....
.L_35:
        /*001c*/ 	.word	0x00000007


	//----- nvinfo : EIATTR_RESERVED_SMEM_USED
	.align		4
.L_36:
        /*0020*/ 	.byte	0x01, 0x41
	.zero		2


	//----- nvinfo : EIATTR_SPARSE_MMA_MASK
	.align		4
        /*0024*/ 	.byte	0x03, 0x50
        /*0026*/ 	.short	0x0000


	//----- nvinfo : EIATTR_TCGEN05_2CTA_USED
	.align		4
        /*0028*/ 	.byte	0x01, 0x52
	.zero		2


	//----- nvinfo : EIATTR_MAXREG_COUNT
	.align		4
        /*002c*/ 	.byte	0x03, 0x1b
        /*002e*/ 	.short	0x00ff


	//----- nvinfo : EIATTR_NUM_BARRIERS
	.align		4
        /*0030*/ 	.byte	0x02, 0x4c
        /*0032*/ 	.byte	0x07
	.zero		1


	//----- nvinfo : EIATTR_EXTERNS
	.align		4
        /*0034*/ 	.byte	0x04, 0x0f
        /*0036*/ 	.short	(.L_38 - .L_37)


	//   ....[0]....
	.align		4
.L_37:
        /*0038*/ 	.word	index@(__assertfail)


	//----- nvinfo : EIATTR_MERCURY_ISA_VERSION
	.align		4
.L_38:
        /*003c*/ 	.byte	0x03, 0x5f
        /*003e*/ 	.short	0x0101


	//----- nvinfo : EIATTR_INT_WARP_WIDE_INSTR_OFFSETS
	.align		4
        /*0040*/ 	.byte	0x04, 0x31
        /*0042*/ 	.short	(.L_40 - .L_39)


	//   ....[0]....
.L_39:
        /*0044*/ 	.word	0x00000d40


	//   ....[1]....
        /*0048*/ 	.word	0x00000de0


	//   ....[2]....
        /*004c*/ 	.word	0x000044f0


	//   ....[3]....
        /*0050*/ 	.word	0x00004510


	//   ....[4]....
        /*0054*/ 	.word	0x00004540


	//   ....[5]....
        /*0058*/ 	.word	0x00005080


	//   ....[6]....
        /*005c*/ 	.word	0x000050f0


	//   ....[7]....
        /*0060*/ 	.word	0x000051d0


	//   ....[8]....
        /*0064*/ 	.word	0x00005250


	//   ....[9]....
        /*0068*/ 	.word	0x00005350


	//   ....[10]....
        /*006c*/ 	.word	0x000053d0


	//   ....[11]....
        /*0070*/ 	.word	0x000054c0


	//   ....[12]....
        /*0074*/ 	.word	0x00005570


	//----- nvinfo : EIATTR_COOP_GROUP_MASK_REGIDS
	.align		4
.L_40:
        /*0078*/ 	.byte	0x04, 0x29
        /*007a*/ 	.short	(.L_42 - .L_41)


	//   ....[0]....
.L_41:
        /*007c*/ 	.word	0xffffffff


	//   ....[1]....
        /*0080*/ 	.word	0xffffffff


	//   ....[2]....
        /*0084*/ 	.word	0xffffffff


	//   ....[3]....
        /*0088*/ 	.word	0xffffffff


	//   ....[4]....
        /*008c*/ 	.word	0xffffffff


	//   ....[5]....
        /*0090*/ 	.word	0xffffffff


	//   ....[6]....
        /*0094*/ 	.word	0xffffffff


	//   ....[7]....
        /*0098*/ 	.word	0xffffffff


	//   ....[8]....
        /*009c*/ 	.word	0xffffffff


	//   ....[9]....
        /*00a0*/ 	.word	0xffffffff


	//   ....[10]....
        /*00a4*/ 	.word	0xffffffff


	//   ....[11]....
        /*00a8*/ 	.word	0xffffffff


	//   ....[12]....
        /*00ac*/ 	.word	0xffffffff


	//   ....[13]....
        /*00b0*/ 	.word	0xffffffff


	//----- nvinfo : EIATTR_COOP_GROUP_INSTR_OFFSETS
	.align		4
.L_42:
        /*00b4*/ 	.byte	0x04, 0x28
        /*00b6*/ 	.short	(.L_44 - .L_43)


	//   ....[0]....
.L_43:
        /*00b8*/ 	.word	0x000000b0


	//   ....[1]....
        /*00bc*/ 	.word	0x00000510


	//   ....[2]....
        /*00c0*/ 	.word	0x000006f0


	//   ....[3]....
        /*00c4*/ 	.word	0x00000880


	//   ....[4]....
        /*00c8*/ 	.word	0x00000970


	//   ....[5]....
        /*00cc*/ 	.word	0x00000ad0


	//   ....[6]....
        /*00d0*/ 	.word	0x00000c20


	//   ....[7]....
        /*00d4*/ 	.word	0x00000e60


	//   ....[8]....
        /*00d8*/ 	.word	0x000024b0


	//   ....[9]....
        /*00dc*/ 	.word	0x000033f0


	//   ....[10]....
        /*00e0*/ 	.word	0x000038c0


	//   ....[11]....
        /*00e4*/ 	.word	0x000038f0


	//   ....[12]....
        /*00e8*/ 	.word	0x000043f0


	//   ....[13]....
        /*00ec*/ 	.word	0x00004600


	//----- nvinfo : EIATTR_VRC_CTA_INIT_COUNT
	.align		4
.L_44:
        /*00f0*/ 	.byte	0x02, 0x4a
        /*00f2*/ 	.byte	0x80
	.zero		1


	//----- nvinfo : EIATTR_SYSCALL_OFFSETS
	.align		4
        /*00f4*/ 	.byte	0x04, 0x46
        /*00f6*/ 	.short	(.L_46 - .L_45)


	//   ....[0]....
.L_45:
        /*00f8*/ 	.word	0x000061d0


	//   ....[1]....
        /*00fc*/ 	.word	0x00006310


	//   ....[2]....
        /*0100*/ 	.word	0x00006b60


	//   ....[3]....
        /*0104*/ 	.word	0x00008180


	//   ....[4]....
        /*0108*/ 	.word	0x00009730


	//   ....[5]....
        /*010c*/ 	.word	0x0000ad00


	//----- nvinfo : EIATTR_MBARRIER_INSTR_OFFSETS
	.align		4
.L_46:
        /*0110*/ 	.byte	0x04, 0x39
        /*0112*/ 	.short	(.L_48 - .L_47)


	//   ....[0]....
.L_47:
        /*0114*/ 	.word	0x00000640
        /*0118*/ 	.word	0x000000ff
        /*011c*/ 	.word	0x00000000
        /*0120*/ 	.short	0x0100
        /*0122*/ 	.byte	0x04
	.zero		1


	//   ....[1]....
        /*0124*/ 	.word	0x00000650
        /*0128*/ 	.word	0x000000ff
        /*012c*/ 	.word	0x00000028
        /*0130*/ 	.short	0x0100
        /*0132*/ 	.byte	0x04
	.zero		1


	//   ....[2]....
        /*0134*/ 	.word	0x00000660
        /*0138*/ 	.word	0x000000ff
        /*013c*/ 	.word	0x00000008
        /*0140*/ 	.short	0x0100
        /*0142*/ 	.byte	0x04
	.zero		1


	//   ....[3]....
        /*0144*/ 	.word	0x00000670
        /*0148*/ 	.word	0x000000ff
        /*014c*/ 	.word	0x00000030
        /*0150*/ 	.short	0x0100
        /*0152*/ 	.byte	0x04
	.zero		1


	//   ....[4]....
        /*0154*/ 	.word	0x00000680
        /*0158*/ 	.word	0x000000ff
        /*015c*/ 	.word	0x00000010
        /*0160*/ 	.short	0x0100
        /*0162*/ 	.byte	0x04
	.zero		1


	//   ....[5]....
        /*0164*/ 	.word	0x00000690
        /*0168*/ 	.word	0x000000ff
        /*016c*/ 	.word	0x00000038
        /*0170*/ 	.short	0x0100
        /*0172*/ 	.byte	0x04
	.zero		1


	//   ....[6]....
        /*0174*/ 	.word	0x000006a0
        /*0178*/ 	.word	0x000000ff
        /*017c*/ 	.word	0x00000018
        /*0180*/ 	.short	0x0100
        /*0182*/ 	.byte	0x04
	.zero		1


	//   ....[7]....
        /*0184*/ 	.word	0x000006b0
        /*0188*/ 	.word	0x000000ff
        /*018c*/ 	.word	0x00000040
        /*0190*/ 	.short	0x0100
        /*0192*/ 	.byte	0x04
	.zero		1


	//   ....[8]....
        /*0194*/ 	.word	0x000006c0
        /*0198*/ 	.word	0x000000ff
        /*019c*/ 	.word	0x00000020
        /*01a0*/ 	.short	0x0100
        /*01a2*/ 	.byte	0x04
	.zero		1


	//   ....[9]....
        /*01a4*/ 	.word	0x000006d0
        /*01a8*/ 	.word	0x000000ff
        /*01ac*/ 	.word	0x00000048
        /*01b0*/ 	.short	0x0100
        /*01b2*/ 	.byte	0x04
	.zero		1


	//   ....[10]....
        /*01b4*/ 	.word	0x000007f0
        /*01b8*/ 	.word	0x000000ff
        /*01bc*/ 	.word	0x00000050
        /*01c0*/ 	.short	0x0100
        /*01c2*/ 	.byte	0x04
	.zero		1


	//   ....[11]....
        /*01c4*/ 	.word	0x00000800
        /*01c8*/ 	.word	0x000000ff
        /*01cc*/ 	.word	0x00000070
        /*01d0*/ 	.short	0x0100
        /*01d2*/ 	.byte	0x04
	.zero		1


	//   ....[12]....
        /*01d4*/ 	.word	0x00000810
        /*01d8*/ 	.word	0x000000ff
        /*01dc*/ 	.word	0x00000058
        /*01e0*/ 	.short	0x0100
        /*01e2*/ 	.byte	0x04
	.zero		1


	//   ....[13]....
        /*01e4*/ 	.word	0x00000820
        /*01e8*/ 	.word	0x000000ff
        /*01ec*/ 	.word	0x00000078
        /*01f0*/ 	.short	0x0100
        /*01f2*/ 	.byte	0x04
	.zero		1


	//   ....[14]....
        /*01f4*/ 	.word	0x00000830
        /*01f8*/ 	.word	0x000000ff
        /*01fc*/ 	.word	0x00000060
        /*0200*/ 	.short	0x0100
        /*0202*/ 	.byte	0x04
	.zero		1


	//   ....[15]....
        /*0204*/ 	.word	0x00000840
        /*0208*/ 	.word	0x000000ff
        /*020c*/ 	.word	0x00000080
        /*0210*/ 	.short	0x0100
        /*0212*/ 	.byte	0x04
	.zero		1


	//   ....[16]....
        /*0214*/ 	.word	0x00000850
        /*0218*/ 	.word	0x000000ff
        /*021c*/ 	.word	0x00000068
        /*0220*/ 	.short	0x0100
        /*0222*/ 	.byte	0x04
	.zero		1


	//   ....[17]....
        /*0224*/ 	.word	0x00000860
        /*0228*/ 	.word	0x000000ff
        /*022c*/ 	.word	0x00000088
        /*0230*/ 	.short	0x0100
        /*0232*/ 	.byte	0x04
	.zero		1


	//   ....[18]....
        /*0234*/ 	.word	0x00000940
        /*0238*/ 	.word	0x000000ff
        /*023c*/ 	.word	0x00000090
        /*0240*/ 	.short	0x0100
        /*0242*/ 	.byte	0x06
	.zero		1


	//   ....[19]....
        /*0244*/ 	.word	0x00000950
        /*0248*/ 	.word	0x000000ff
        /*024c*/ 	.word	0x00000098
        /*0250*/ 	.short	0x0100
        /*0252*/ 	.byte	0x06
	.zero		1


	//   ....[20]....
        /*0254*/ 	.word	0x00000a80
        /*0258*/ 	.word	0x000000ff
        /*025c*/ 	.word	0x000000a0
        /*0260*/ 	.short	0x0100
        /*0262*/ 	.byte	0x06
	.zero		1


	//   ....[21]....
        /*0264*/ 	.word	0x00000a90
        /*0268*/ 	.word	0x000000ff
        /*026c*/ 	.word	0x000000b0
        /*0270*/ 	.short	0x0100
        /*0272*/ 	.byte	0x06
	.zero		1


	//   ....[22]....
        /*0274*/ 	.word	0x00000aa0
        /*0278*/ 	.word	0x000000ff
        /*027c*/ 	.word	0x000000a8
        /*0280*/ 	.short	0x0100
        /*0282*/ 	.byte	0x06
	.zero		1


	//   ....[23]....
        /*0284*/ 	.word	0x00000ab0
        /*0288*/ 	.word	0x000000ff
        /*028c*/ 	.word	0x000000b8
        /*0290*/ 	.short	0x0100
        /*0292*/ 	.byte	0x06
	.zero		1


	//   ....[24]....
        /*0294*/ 	.word	0x00000bd0
        /*0298*/ 	.word	0x000000ff
        /*029c*/ 	.word	0x000000c0
        /*02a0*/ 	.short	0x0100
        /*02a2*/ 	.byte	0x04
	.zero		1


	//   ....[25]....
        /*02a4*/ 	.word	0x00000be0
        /*02a8*/ 	.word	0x000000ff
        /*02ac*/ 	.word	0x000000d0
        /*02b0*/ 	.short	0x0100
        /*02b2*/ 	.byte	0x04
	.zero		1


	//   ....[26]....
        /*02b4*/ 	.word	0x00000bf0
        /*02b8*/ 	.word	0x000000ff
        /*02bc*/ 	.word	0x000000c8
        /*02c0*/ 	.short	0x0100
        /*02c2*/ 	.byte	0x04
	.zero		1


	//   ....[27]....
        /*02c4*/ 	.word	0x00000c00
        /*02c8*/ 	.word	0x000000ff
        /*02cc*/ 	.word	0x000000d8
        /*02d0*/ 	.short	0x0100
        /*02d2*/ 	.byte	0x04
	.zero		1


	//   ....[28]....
        /*02d4*/ 	.word	0x00000cf0
        /*02d8*/ 	.word	0x000000ff
        /*02dc*/ 	.word	0x000000e0
        /*02e0*/ 	.short	0x0100
        /*02e2*/ 	.byte	0x04
	.zero		1


	//   ....[29]....
        /*02e4*/ 	.word	0x00000d00
        /*02e8*/ 	.word	0x000000ff
        /*02ec*/ 	.word	0x000000f0
        /*02f0*/ 	.short	0x0100
        /*02f2*/ 	.byte	0x04
	.zero		1


	//   ....[30]....
        /*02f4*/ 	.word	0x00000d10
        /*02f8*/ 	.word	0x000000ff
        /*02fc*/ 	.word	0x000000e8
        /*0300*/ 	.short	0x0100
        /*0302*/ 	.byte	0x04
	.zero		1


	//   ....[31]....
        /*0304*/ 	.word	0x00000d20
        /*0308*/ 	.word	0x000000ff
        /*030c*/ 	.word	0x000000f8
        /*0310*/ 	.short	0x0100
        /*0312*/ 	.byte	0x04
	.zero		1


	//   ....[32]....
        /*0314*/ 	.word	0x00000e20
        /*0318*/ 	.word	0x000000ff
        /*031c*/ 	.word	0x00000100
        /*0320*/ 	.short	0x0100
        /*0322*/ 	.byte	0x06
	.zero		1


	//   ....[33]....
        /*0324*/ 	.word	0x00001c90
        /*0328*/ 	.word	0x00000003
        /*032c*/ 	.word	0x000000f0
        /*0330*/ 	.short	0x010a
        /*0332*/ 	.byte	0xff
	.zero		1


	//   ....[34]....
        /*0334*/ 	.word	0x00001cc0
        /*0338*/ 	.word	0x00000003
        /*033c*/ 	.word	0x000000e0
        /*0340*/ 	.short	0x0101
        /*0342*/ 	.byte	0xff
	.zero		1


	//   ....[35]....
        /*0344*/ 	.word	0x00001d80
        /*0348*/ 	.word	0x000000ff
        /*034c*/ 	.word	0x00000028
        /*0350*/ 	.short	0x010a
        /*0352*/ 	.byte	0x04
	.zero		1


	//   ....[36]....
        /*0354*/ 	.word	0x00001e50
        /*0358*/ 	.word	0x000000ff
        /*035c*/ 	.word	0x00000028
        /*0360*/ 	.short	0x010a
        /*0362*/ 	.byte	0x21
	.zero		1


	//   ....[37]....
        /*0364*/ 	.word	0x00002000
        /*0368*/ 	.word	0x000000ff
        /*036c*/ 	.word	0x00000028
        /*0370*/ 	.short	0x010a
        /*0372*/ 	.byte	0x05
	.zero		1


	//   ....[38]....
        /*0374*/ 	.word	0x00002130
        /*0378*/ 	.word	0x000000ff
        /*037c*/ 	.word	0x00000098
        /*0380*/ 	.short	0x0101
        /*0382*/ 	.byte	0x06
	.zero		1


	//   ....[39]....
        /*0384*/ 	.word	0x00002150
        /*0388*/ 	.word	0x000000ff
        /*038c*/ 	.word	0x00000028
        /*0390*/ 	.short	0x010a
        /*0392*/ 	.byte	0x04
	.zero		1


	//   ....[40]....
        /*0394*/ 	.word	0x000021d0
        /*0398*/ 	.word	0x000000ff
        /*039c*/ 	.word	0x00000028
        /*03a0*/ 	.short	0x010a
        /*03a2*/ 	.byte	0x11
	.zero		1


	//   ....[41]....
        /*03a4*/ 	.word	0x00002360
        /*03a8*/ 	.word	0x000000ff
        /*03ac*/ 	.word	0x00000028
        /*03b0*/ 	.short	0x010a
        /*03b2*/ 	.byte	0x05
	.zero		1


	//   ....[42]....
        /*03b4*/ 	.word	0x000024e0
        /*03b8*/ 	.word	0x00000003
        /*03bc*/ 	.word	0x000000a0
        /*03c0*/ 	.short	0x010a
        /*03c2*/ 	.byte	0xff
	.zero		1


	//   ....[43]....
        /*03c4*/ 	.word	0x00002630
        /*03c8*/ 	.word	0x00000000
        /*03cc*/ 	.word	0x00000000
        /*03d0*/ 	.short	0x0101
        /*03d2*/ 	.byte	0xff
	.zero		1


	//   ....[44]....
        /*03d4*/ 	.word	0x00002be0
        /*03d8*/ 	.word	0x000000ff
        /*03dc*/ 	.word	0x00000000
        /*03e0*/ 	.short	0x010a
        /*03e2*/ 	.byte	0x04
	.zero		1


	//   ....[45]....
        /*03e4*/ 	.word	0x00002c70
        /*03e8*/ 	.word	0x000000ff
        /*03ec*/ 	.word	0x00000000
        /*03f0*/ 	.short	0x010a
        /*03f2*/ 	.byte	0x05
	.zero		1


	//   ....[46]....
        /*03f4*/ 	.word	0x00002d00
        /*03f8*/ 	.word	0x000000ff
        /*03fc*/ 	.word	0x00000000
        /*0400*/ 	.short	0x010a
        /*0402*/ 	.byte	0x05
	.zero		1


	//   ....[47]....
        /*0404*/ 	.word	0x00002d90
        /*0408*/ 	.word	0x000000ff
        /*040c*/ 	.word	0x00000000
        /*0410*/ 	.short	0x010a
        /*0412*/ 	.byte	0x05
	.zero		1


	//   ....[48]....
        /*0414*/ 	.word	0x00002e30
        /*0418*/ 	.word	0x00000000
        /*041c*/ 	.word	0x00000000
        /*0420*/ 	.short	0x010a
        /*0422*/ 	.byte	0xff
	.zero		1


	//   ....[49]....
        /*0424*/ 	.word	0x00002f50
        /*0428*/ 	.word	0x00000002
        /*042c*/ 	.word	0x000000e0
        /*0430*/ 	.short	0x010a
        /*0432*/ 	.byte	0xff
	.zero		1


	//   ....[50]....
        /*0434*/ 	.word	0x00002fb0
        /*0438*/ 	.word	0x00000004
        /*043c*/ 	.word	0x00000000
        /*0440*/ 	.short	0x0101
        /*0442*/ 	.byte	0xff
	.zero		1


	//   ....[51]....
        /*0444*/ 	.word	0x00002fd0
        /*0448*/ 	.word	0x000000ff
        /*044c*/ 	.word	0x000000b0
        /*0450*/ 	.short	0x010a
        /*0452*/ 	.byte	0x04
	.zero		1


	//   ....[52]....
        /*0454*/ 	.word	0x000030f0
        /*0458*/ 	.word	0x00000002
        /*045c*/ 	.word	0x000000a0
        /*0460*/ 	.short	0x010a
        /*0462*/ 	.byte	0xff
	.zero		1


	//   ....[53]....
        /*0464*/ 	.word	0x00003200
        /*0468*/ 	.word	0x00000002
        /*046c*/ 	.word	0x00000000
        /*0470*/ 	.short	0x0101
        /*0472*/ 	.byte	0xff
	.zero		1


	//   ....[54]....
        /*0474*/ 	.word	0x00003290
        /*0478*/ 	.word	0x000000ff
        /*047c*/ 	.word	0x000000b0
        /*0480*/ 	.short	0x0106
        /*0482*/ 	.byte	0x04
	.zero		1


	//   ....[55]....
        /*0484*/ 	.word	0x000032b0
        /*0488*/ 	.word	0x000000ff
        /*048c*/ 	.word	0x000000b0
        /*0490*/ 	.short	0x010a
        /*0492*/ 	.byte	0x04
	.zero		1


	//   ....[56]....
        /*0494*/ 	.word	0x00003340
        /*0498*/ 	.word	0x000000ff
        /*049c*/ 	.word	0x000000b0
        /*04a0*/ 	.short	0x0106
        /*04a2*/ 	.byte	0x07
	.zero		1


	//   ....[57]....
        /*04a4*/ 	.word	0x00003380
        /*04a8*/ 	.word	0x00000000
        /*04ac*/ 	.word	0x000000b0
        /*04b0*/ 	.short	0x010a
        /*04b2*/ 	.byte	0xff
	.zero		1


	//   ....[58]....
        /*04b4*/ 	.word	0x000035c0
        /*04b8*/ 	.word	0x000000ff
        /*04bc*/ 	.word	0x00000008
        /*04c0*/ 	.short	0x010a
        /*04c2*/ 	.byte	0x05
	.zero		1


	//   ....[59]....
        /*04c4*/ 	.word	0x000035e0
        /*04c8*/ 	.word	0x000000ff
        /*04cc*/ 	.word	0x00000008
        /*04d0*/ 	.short	0x010a
        /*04d2*/ 	.byte	0x05
	.zero		1


	//   ....[60]....
        /*04d4*/ 	.word	0x00003770
        /*04d8*/ 	.word	0x000000ff
        /*04dc*/ 	.word	0x00000008
        /*04e0*/ 	.short	0x010a
        /*04e2*/ 	.byte	0x05
	.zero		1


	//   ....[61]....
        /*04e4*/ 	.word	0x00003790
        /*04e8*/ 	.word	0x000000ff
        /*04ec*/ 	.word	0x00000008
        /*04f0*/ 	.short	0x010a
        /*04f2*/ 	.byte	0x05
	.zero		1


	//   ....[62]....
        /*04f4*/ 	.word	0x00003850
        /*04f8*/ 	.word	0x000000ff
        /*04fc*/ 	.word	0x00000000
        /*0500*/ 	.short	0x0101
        /*0502*/ 	.byte	0x04
	.zero		1


	//   ....[63]....
        /*0504*/ 	.word	0x00003b90
        /*0508*/ 	.word	0x00000000
        /*050c*/ 	.word	0x000000a0
        /*0510*/ 	.short	0x010a
        /*0512*/ 	.byte	0xff
	.zero		1


	//   ....[64]....
        /*0514*/ 	.word	0x00003c50
        /*0518*/ 	.word	0x00000000
        /*051c*/ 	.word	0x00000000
        /*0520*/ 	.short	0x0101
        /*0522*/ 	.byte	0xff
	.zero		1


	//   ....[65]....
        /*0524*/ 	.word	0x00003d10
        /*0528*/ 	.word	0x000000ff
        /*052c*/ 	.word	0x00000000
        /*0530*/ 	.short	0x010a
        /*0532*/ 	.byte	0x04
	.zero		1


	//   ....[66]....
        /*0534*/ 	.word	0x00003d20
        /*0538*/ 	.word	0x000000ff
        /*053c*/ 	.word	0x000000d0
        /*0540*/ 	.short	0x010a
        /*0542*/ 	.byte	0x1f
	.zero		1


	//   ....[67]....
        /*0544*/ 	.word	0x00003dd0
        /*0548*/ 	.word	0x000000ff
        /*054c*/ 	.word	0x00000000
        /*0550*/ 	.short	0x010a
        /*0552*/ 	.byte	0x05
	.zero		1


	//   ....[68]....
        /*0554*/ 	.word	0x00003f00
        /*0558*/ 	.word	0x000000ff
        /*055c*/ 	.word	0x00000000
        /*0560*/ 	.short	0x010a
        /*0562*/ 	.byte	0x04
	.zero		1


	//   ....[69]....
        /*0564*/ 	.word	0x00004200
        /*0568*/ 	.word	0x000000ff
        /*056c*/ 	.word	0x00000000
        /*0570*/ 	.short	0x010a
        /*0572*/ 	.byte	0x04
	.zero		1


	//   ....[70]....
        /*0574*/ 	.word	0x000042a0
        /*0578*/ 	.word	0x00000000
        /*057c*/ 	.word	0x00000000
        /*0580*/ 	.short	0x010a
        /*0582*/ 	.byte	0xff
	.zero		1


	//   ....[71]....
        /*0584*/ 	.word	0x000042e0
        /*0588*/ 	.word	0x00000000
        /*058c*/ 	.word	0x00000000
        /*0590*/ 	.short	0x010a
        /*0592*/ 	.byte	0xff
	.zero		1


	//   ....[72]....
        /*0594*/ 	.word	0x00004350
        /*0598*/ 	.word	0x000000ff
        /*059c*/ 	.word	0x00000000
        /*05a0*/ 	.short	0x0101
        /*05a2*/ 	.byte	0x04
	.zero		1


	//   ....[73]....
        /*05a4*/ 	.word	0x00004390
        /*05a8*/ 	.word	0x000000ff
        /*05ac*/ 	.word	0x00000100
        /*05b0*/ 	.short	0x010a
        /*05b2*/ 	.byte	0x1a
	.zero		1


	//   ....[74]....
        /*05b4*/ 	.word	0x000043e0
        /*05b8*/ 	.word	0x000000ff
        /*05bc*/ 	.word	0x00000000
        /*05c0*/ 	.short	0x0101
        /*05c2*/ 	.byte	0x04
	.zero		1


	//   ....[75]....
        /*05c4*/ 	.word	0x00004880
        /*05c8*/ 	.word	0x0000000c
        /*05cc*/ 	.word	0x000000a0
        /*05d0*/ 	.short	0x010a
        /*05d2*/ 	.byte	0xff
	.zero		1


	//   ....[76]....
        /*05d4*/ 	.word	0x000049f0
        /*05d8*/ 	.word	0x00000000
        /*05dc*/ 	.word	0x00000000
        /*05e0*/ 	.short	0x0101
        /*05e2*/ 	.byte	0xff
	.zero		1


	//   ....[77]....
        /*05e4*/ 	.word	0x00004e80
        /*05e8*/ 	.word	0x000000ff
        /*05ec*/ 	.word	0x00000098
        /*05f0*/ 	.short	0x010a
        /*05f2*/ 	.byte	0x15
	.zero		1


	//   ....[78]....
        /*05f4*/ 	.word	0x00005000
        /*05f8*/ 	.word	0x000000ff
        /*05fc*/ 	.word	0x00000070
        /*0600*/ 	.short	0x010a
        /*0602*/ 	.byte	0x15
	.zero		1


	//   ....[79]....
        /*0604*/ 	.word	0x00005180
        /*0608*/ 	.word	0x000000ff
        /*060c*/ 	.word	0x00000050
        /*0610*/ 	.short	0x010b
        /*0612*/ 	.byte	0x15
	.zero		1


	//   ....[80]....
        /*0614*/ 	.word	0x00005190
        /*0618*/ 	.word	0x000000ff
        /*061c*/ 	.word	0x00000000
        /*0620*/ 	.short	0x0101
        /*0622*/ 	.byte	0x06
	.zero		1


	//   ....[81]....
        /*0624*/ 	.word	0x000051a0
        /*0628*/ 	.word	0x000000ff
        /*062c*/ 	.word	0x00000078
        /*0630*/ 	.short	0x010a
        /*0632*/ 	.byte	0x15
	.zero		1


	//   ....[82]....
        /*0634*/ 	.word	0x00005300
        /*0638*/ 	.word	0x000000ff
        /*063c*/ 	.word	0x00000058
        /*0640*/ 	.short	0x010b
        /*0642*/ 	.byte	0x15
	.zero		1


	//   ....[83]....
        /*0644*/ 	.word	0x00005310
        /*0648*/ 	.word	0x000000ff
        /*064c*/ 	.word	0x00000000
        /*0650*/ 	.short	0x0101
        /*0652*/ 	.byte	0x06
	.zero		1


	//   ....[84]....
        /*0654*/ 	.word	0x00005320
        /*0658*/ 	.word	0x000000ff
        /*065c*/ 	.word	0x00000080
        /*0660*/ 	.short	0x010a
        /*0662*/ 	.byte	0x15
	.zero		1


	//   ....[85]....
        /*0664*/ 	.word	0x00005470
        /*0668*/ 	.word	0x000000ff
        /*066c*/ 	.word	0x00000060
        /*0670*/ 	.short	0x010b
        /*0672*/ 	.byte	0x15
	.zero		1


	//   ....[86]....
        /*0674*/ 	.word	0x00005480
        /*0678*/ 	.word	0x000000ff
        /*067c*/ 	.word	0x00000000
        /*0680*/ 	.short	0x0101
        /*0682*/ 	.byte	0x06
	.zero		1


	//   ....[87]....
        /*0684*/ 	.word	0x00005490
        /*0688*/ 	.word	0x000000ff
        /*068c*/ 	.word	0x00000088
        /*0690*/ 	.short	0x010a
        /*0692*/ 	.byte	0x15
	.zero		1


	//   ....[88]....
        /*0694*/ 	.word	0x00005680
        /*0698*/ 	.word	0x000000ff
        /*069c*/ 	.word	0x00000068
        /*06a0*/ 	.short	0x010b
        /*06a2*/ 	.byte	0x15
	.zero		1


	//   ....[89]....
        /*06a4*/ 	.word	0x00005690
        /*06a8*/ 	.word	0x000000ff
        /*06ac*/ 	.word	0x00000000
        /*06b0*/ 	.short	0x0101
        /*06b2*/ 	.byte	0x25
	.zero		1


	//   ....[90]....
        /*06b4*/ 	.word	0x000056c0
        /*06b8*/ 	.word	0x000000ff
        /*06bc*/ 	.word	0x00000070
        /*06c0*/ 	.short	0x010a
        /*06c2*/ 	.byte	0x15
	.zero		1


	//   ....[91]....
        /*06c4*/ 	.word	0x000056e0
        /*06c8*/ 	.word	0x000000ff
        /*06cc*/ 	.word	0x00000078
        /*06d0*/ 	.short	0x010a
        /*06d2*/ 	.byte	0x15
	.zero		1


	//   ....[92]....
        /*06d4*/ 	.word	0x00005700
        /*06d8*/ 	.word	0x000000ff
        /*06dc*/ 	.word	0x00000080
        /*06e0*/ 	.short	0x010a
        /*06e2*/ 	.byte	0x15
	.zero		1


	//   ....[93]....
        /*06e4*/ 	.word	0x00005740
        /*06e8*/ 	.word	0x00000000
        /*06ec*/ 	.word	0x00000088
        /*06f0*/ 	.short	0x010a
        /*06f2*/ 	.byte	0xff
	.zero		1


	//   ....[94]....
        /*06f4*/ 	.word	0x00005a70
        /*06f8*/ 	.word	0x00000003
        /*06fc*/ 	.word	0x000000a0
        /*0700*/ 	.short	0x010a
        /*0702*/ 	.byte	0xff
	.zero		1


	//   ....[95]....
        /*0704*/ 	.word	0x00005bf0
        /*0708*/ 	.word	0x00000000
        /*070c*/ 	.word	0x00000000
        /*0710*/ 	.short	0x0101
        /*0712*/ 	.byte	0xff
	.zero		1


	//   ....[96]....
        /*0714*/ 	.word	0x00006720
        /*0718*/ 	.word	0x00000003
        /*071c*/ 	.word	0x00000050
        /*0720*/ 	.short	0x010a
        /*0722*/ 	.byte	0xff
	.zero		1


	//   ....[97]....
        /*0724*/ 	.word	0x00006740
        /*0728*/ 	.word	0x000000a5
        /*072c*/ 	.word	0x000000c0
        /*0730*/ 	.short	0x010a
        /*0732*/ 	.byte	0xff
	.zero		1


	//   ....[98]....
        /*0734*/ 	.word	0x00006870
        /*0738*/ 	.word	0x00000003
        /*073c*/ 	.word	0x00000050
        /*0740*/ 	.short	0x010a
        /*0742*/ 	.byte	0xff
	.zero		1


	//   ....[99]....
        /*0744*/ 	.word	0x000069b0
        /*0748*/ 	.word	0x00000000
        /*074c*/ 	.word	0x00000000
        /*0750*/ 	.short	0x0101
        /*0752*/ 	.byte	0xff
	.zero		1


	//   ....[100]....
        /*0754*/ 	.word	0x00006a30
        /*0758*/ 	.word	0x000000a5
        /*075c*/ 	.word	0x000000c0
        /*0760*/ 	.short	0x010a
        /*0762*/ 	.byte	0xff
	.zero		1


	//   ....[101]....
        /*0764*/ 	.word	0x00007de0
        /*0768*/ 	.word	0x000000bf
        /*076c*/ 	.word	0x00000050
        /*0770*/ 	.short	0x010a
        /*0772*/ 	.byte	0xff
	.zero		1


	//   ....[102]....
        /*0774*/ 	.word	0x00007eb0
        /*0778*/ 	.word	0x000000bf
        /*077c*/ 	.word	0x00000050
        /*0780*/ 	.short	0x010a
        /*0782*/ 	.byte	0xff
	.zero		1


	//   ....[103]....
        /*0784*/ 	.word	0x00007ff0
        /*0788*/ 	.word	0x00000000
        /*078c*/ 	.word	0x00000000
        /*0790*/ 	.short	0x0101
        /*0792*/ 	.byte	0xff
	.zero		1


	//   ....[104]....
        /*0794*/ 	.word	0x00009390
        /*0798*/ 	.word	0x00000000
        /*079c*/ 	.word	0x00000050
        /*07a0*/ 	.short	0x010a
        /*07a2*/ 	.byte	0xff
	.zero		1


	//   ....[105]....
        /*07a4*/ 	.word	0x00009460
        /*07a8*/ 	.word	0x00000000
        /*07ac*/ 	.word	0x00000050
        /*07b0*/ 	.short	0x010a
        /*07b2*/ 	.byte	0xff
	.zero		1


	//   ....[106]....
        /*07b4*/ 	.word	0x000095a0
        /*07b8*/ 	.word	0x00000000
        /*07bc*/ 	.word	0x00000000
        /*07c0*/ 	.short	0x0101
        /*07c2*/ 	.byte	0xff
	.zero		1


	//   ....[107]....
        /*07c4*/ 	.word	0x0000a970
        /*07c8*/ 	.word	0x00000000
        /*07cc*/ 	.word	0x00000050
        /*07d0*/ 	.short	0x010a
        /*07d2*/ 	.byte	0xff
	.zero		1


	//   ....[108]....
        /*07d4*/ 	.word	0x0000aa40
        /*07d8*/ 	.word	0x00000000
        /*07dc*/ 	.word	0x00000050
        /*07e0*/ 	.short	0x010a
        /*07e2*/ 	.byte	0xff
	.zero		1


	//   ....[109]....
        /*07e4*/ 	.word	0x0000ab80
        /*07e8*/ 	.word	0x00000000
        /*07ec*/ 	.word	0x00000000
        /*07f0*/ 	.short	0x0101
        /*07f2*/ 	.byte	0xff
	.zero		1


	//   ....[110]....
        /*07f4*/ 	.word	0x0000afb0
        /*07f8*/ 	.word	0x000000a5
        /*07fc*/ 	.word	0x00000000
        /*0800*/ 	.short	0x0101
        /*0802*/ 	.byte	0xff
	.zero		1


	//   ....[111]....
        /*0804*/ 	.word	0x0000c010
        /*0808*/ 	.word	0x00000003
        /*080c*/ 	.word	0x000000f0
        /*0810*/ 	.short	0x010a
        /*0812*/ 	.byte	0xff
	.zero		1


	//   ....[112]....
        /*0814*/ 	.word	0x0000c070
        /*0818*/ 	.word	0x00000000
        /*081c*/ 	.word	0x00000028
        /*0820*/ 	.short	0x010a
        /*0822*/ 	.byte	0xff
	.zero		1


	//   ....[113]....
        /*0824*/ 	.word	0x0000c0d0
        /*0828*/ 	.word	0x00000000
        /*082c*/ 	.word	0x00000028
        /*0830*/ 	.short	0x010a
        /*0832*/ 	.byte	0xff
	.zero		1


	//   ....[114]....
        /*0834*/ 	.word	0x0000c120
        /*0838*/ 	.word	0x00000003
        /*083c*/ 	.word	0x000000a0
        /*0840*/ 	.short	0x010a
        /*0842*/ 	.byte	0xff
	.zero		1


	//   ....[115]....
        /*0844*/ 	.word	0x0000c180
        /*0848*/ 	.word	0x00000000
        /*084c*/ 	.word	0x00000000
        /*0850*/ 	.short	0x010a
        /*0852*/ 	.byte	0xff
	.zero		1


	//   ....[116]....
        /*0854*/ 	.word	0x0000c1e0
        /*0858*/ 	.word	0x00000000
        /*085c*/ 	.word	0x00000000
        /*0860*/ 	.short	0x010a
        /*0862*/ 	.byte	0xff
	.zero		1


	//   ....[117]....
        /*0864*/ 	.word	0x0000c240
        /*0868*/ 	.word	0x00000000
        /*086c*/ 	.word	0x00000000
        /*0870*/ 	.short	0x010a
        /*0872*/ 	.byte	0xff
	.zero		1


	//   ....[118]....
        /*0874*/ 	.word	0x0000c2a0
        /*0878*/ 	.word	0x00000000
        /*087c*/ 	.word	0x00000000
        /*0880*/ 	.short	0x010a
        /*0882*/ 	.byte	0xff
	.zero		1


	//   ....[119]....
        /*0884*/ 	.word	0x0000c2f0
        /*0888*/ 	.word	0x00000002
        /*088c*/ 	.word	0x000000e0
        /*0890*/ 	.short	0x010a
        /*0892*/ 	.byte	0xff
	.zero		1


	//   ....[120]....
        /*0894*/ 	.word	0x0000c350
        /*0898*/ 	.word	0x00000002
        /*089c*/ 	.word	0x000000b0
        /*08a0*/ 	.short	0x010a
        /*08a2*/ 	.byte	0xff
	.zero		1


	//   ....[121]....
        /*08a4*/ 	.word	0x0000c3a0
        /*08a8*/ 	.word	0x00000002
        /*08ac*/ 	.word	0x000000a0
        /*08b0*/ 	.short	0x010a
        /*08b2*/ 	.byte	0xff
	.zero		1


	//   ....[122]....
        /*08b4*/ 	.word	0x0000c400
        /*08b8*/ 	.word	0x00000000
        /*08bc*/ 	.word	0x000000b0
        /*08c0*/ 	.short	0x010a
        /*08c2*/ 	.byte	0xff
	.zero		1


	//   ....[123]....
        /*08c4*/ 	.word	0x0000c460
        /*08c8*/ 	.word	0x00000000
        /*08cc*/ 	.word	0x00000008
        /*08d0*/ 	.short	0x010a
        /*08d2*/ 	.byte	0xff
	.zero		1


	//   ....[124]....
        /*08d4*/ 	.word	0x0000c550
        /*08d8*/ 	.word	0x00000000
        /*08dc*/ 	.word	0x00000008
        /*08e0*/ 	.short	0x010a
        /*08e2*/ 	.byte	0xff
	.zero		1


	//   ....[125]....
        /*08e4*/ 	.word	0x0000c5a0
        /*08e8*/ 	.word	0x00000000
        /*08ec*/ 	.word	0x000000a0
        /*08f0*/ 	.short	0x010a
        /*08f2*/ 	.byte	0xff
	.zero		1


	//   ....[126]....
        /*08f4*/ 	.word	0x0000c600
        /*08f8*/ 	.word	0x00000000
        /*08fc*/ 	.word	0x000000d0
        /*0900*/ 	.short	0x010a
        /*0902*/ 	.byte	0xff
	.zero		1


	//   ....[127]....
        /*0904*/ 	.word	0x0000c660
        /*0908*/ 	.word	0x00000000
        /*090c*/ 	.word	0x00000000
        /*0910*/ 	.short	0x010a
        /*0912*/ 	.byte	0xff
	.zero		1


	//   ....[128]....
        /*0914*/ 	.word	0x0000c6c0
        /*0918*/ 	.word	0x00000000
        /*091c*/ 	.word	0x00000000
        /*0920*/ 	.short	0x010a
        /*0922*/ 	.byte	0xff
	.zero		1


	//   ....[129]....
        /*0924*/ 	.word	0x0000c720
        /*0928*/ 	.word	0x00000000
        /*092c*/ 	.word	0x00000100
        /*0930*/ 	.short	0x010a
        /*0932*/ 	.byte	0xff
	.zero		1


	//   ....[130]....
        /*0934*/ 	.word	0x0000c770
        /*0938*/ 	.word	0x0000000c
        /*093c*/ 	.word	0x000000a0
        /*0940*/ 	.short	0x010a
        /*0942*/ 	.byte	0xff
	.zero		1


	//   ....[131]....
        /*0944*/ 	.word	0x0000c7d0
        /*0948*/ 	.word	0x00000000
        /*094c*/ 	.word	0x00000098
        /*0950*/ 	.short	0x010a
        /*0952*/ 	.byte	0xff
	.zero		1


	//   ....[132]....
        /*0954*/ 	.word	0x0000c830
        /*0958*/ 	.word	0x00000000
        /*095c*/ 	.word	0x00000070
        /*0960*/ 	.short	0x010a
        /*0962*/ 	.byte	0xff
	.zero		1


	//   ....[133]....
        /*0964*/ 	.word	0x0000c890
        /*0968*/ 	.word	0x00000000
        /*096c*/ 	.word	0x00000078
        /*0970*/ 	.short	0x010a
        /*0972*/ 	.byte	0xff
	.zero		1


	//   ....[134]....
        /*0974*/ 	.word	0x0000c8f0
        /*0978*/ 	.word	0x00000000
        /*097c*/ 	.word	0x00000080
        /*0980*/ 	.short	0x010a
        /*0982*/ 	.byte	0xff
	.zero		1


	//   ....[135]....
        /*0984*/ 	.word	0x0000c950
        /*0988*/ 	.word	0x00000000
        /*098c*/ 	.word	0x00000088
        /*0990*/ 	.short	0x010a
        /*0992*/ 	.byte	0xff
	.zero		1


	//   ....[136]....
        /*0994*/ 	.word	0x0000c9b0
        /*0998*/ 	.word	0x00000000
        /*099c*/ 	.word	0x00000070
        /*09a0*/ 	.short	0x010a
        /*09a2*/ 	.byte	0xff
	.zero		1


	//   ....[137]....
        /*09a4*/ 	.word	0x0000ca10
        /*09a8*/ 	.word	0x00000000
        /*09ac*/ 	.word	0x00000078
        /*09b0*/ 	.short	0x010a
        /*09b2*/ 	.byte	0xff
	.zero		1


	//   ....[138]....
        /*09b4*/ 	.word	0x0000ca70
        /*09b8*/ 	.word	0x00000000
        /*09bc*/ 	.word	0x00000080
        /*09c0*/ 	.short	0x010a
        /*09c2*/ 	.byte	0xff
	.zero		1


	//   ....[139]....
        /*09c4*/ 	.word	0x0000cac0
        /*09c8*/ 	.word	0x00000003
        /*09cc*/ 	.word	0x000000a0
        /*09d0*/ 	.short	0x010a
        /*09d2*/ 	.byte	0xff
	.zero		1


	//   ....[140]....
        /*09d4*/ 	.word	0x0000cb10
        /*09d8*/ 	.word	0x00000003
        /*09dc*/ 	.word	0x00000050
        /*09e0*/ 	.short	0x010a
        /*09e2*/ 	.byte	0xff
	.zero		1


	//   ....[141]....
        /*09e4*/ 	.word	0x0000cb60
        /*09e8*/ 	.word	0x000000a5
        /*09ec*/ 	.word	0x000000c0
        /*09f0*/ 	.short	0x010a
        /*09f2*/ 	.byte	0xff
	.zero		1


	//   ....[142]....
        /*09f4*/ 	.word	0x0000cbb0
        /*09f8*/ 	.word	0x000000bf
        /*09fc*/ 	.word	0x00000050
        /*0a00*/ 	.short	0x010a
        /*0a02*/ 	.byte	0xff
	.zero		1


	//   ....[143]....
        /*0a04*/ 	.word	0x0000cc00
        /*0a08*/ 	.word	0x00000000
        /*0a0c*/ 	.word	0x00000050
        /*0a10*/ 	.short	0x010a
        /*0a12*/ 	.byte	0xff
	.zero		1


	//   ....[144]....
        /*0a14*/ 	.word	0x0000cc50
        /*0a18*/ 	.word	0x00000000
        /*0a1c*/ 	.word	0x00000050
        /*0a20*/ 	.short	0x010a
        /*0a22*/ 	.byte	0xff
	.zero		1


	//----- nvinfo : EIATTR_NUM_MBARRIERS
	.align		4
.L_48:
        /*0a24*/ 	.byte	0x03, 0x38
        /*0a26*/ 	.short	0x0021


	//----- nvinfo : EIATTR_EXIT_INSTR_OFFSETS
	.align		4
        /*0a28*/ 	.byte	0x04, 0x1c
        /*0a2a*/ 	.short	(.L_50 - .L_49)


	//   ....[0]....
.L_49:
        /*0a2c*/ 	.word	0x00002e60


	//   ....[1]....
        /*0a30*/ 	.word	0x00003350


	//   ....[2]....
        /*0a34*/ 	.word	0x000033b0


	//   ....[3]....
        /*0a38*/ 	.word	0x00004610


	//   ....[4]....
        /*0a3c*/ 	.word	0x00005770


	//   ....[5]....
        /*0a40*/ 	.word	0x000057b0


	//   ....[6]....
        /*0a44*/ 	.word	0x0000c000


	//----- nvinfo : EIATTR_MAX_THREADS
	.align		4
.L_50:
        /*0a48*/ 	.byte	0x04, 0x05
        /*0a4a*/ 	.short	(.L_52 - .L_51)
.L_51:
        /*0a4c*/ 	.word	0x00000100
        /*0a50*/ 	.word	0x00000001
        /*0a54*/ 	.word	0x00000001


	//----- nvinfo : EIATTR_CRS_STACK_SIZE
	.align		4
.L_52:
        /*0a58*/ 	.byte	0x04, 0x1e
        /*0a5a*/ 	.short	(.L_54 - .L_53)
.L_53:
        /*0a5c*/ 	.word	0x00000000


	//----- nvinfo : EIATTR_CBANK_PARAM_SIZE
	.align		4
.L_54:
        /*0a60*/ 	.byte	0x03, 0x19
        /*0a62*/ 	.short	0x0800


	//----- nvinfo : EIATTR_PARAM_CBANK
	.align		4
        /*0a64*/ 	.byte	0x04, 0x0a
        /*0a66*/ 	.short	(.L_56 - .L_55)
	.align		4
.L_55:
        /*0a68*/ 	.word	index@(.nv.constant0._ZN7cutlass13device_kernelINS_4gemm6kernel13GemmUniversalIN4cute5tupleIJiiiiEEENS1_10collective13CollectiveMmaINS1_35MainloopSm100TmaUmmaWarpSpecializedILi5ELi2ELi2ENS5_IJNS4_1CILi4EEESB_NSA_ILi1EEEEEEEENS5_IJNSA_ILi256EEESF_NSA_ILi128EEEEEENS_12float_e5m2_tENS5_IJlSC_lEEESI_SJ_NS4_8TiledMMAINS4_8MMA_AtomIJNS4_10MMA_TraitsINS4_25SM100_MMA_F8F6F4_2x1SM_SSEJSI_SI_fSF_SF_NS4_17integral_constantINS4_4UMMA5MajorELSQ_0EEESR_NSO_INSP_7ScaleInELSS_0EEEST_EEEEEENS4_6LayoutINS5_IJSC_SC_SC_EEENS5_IJNSA_ILi0EEESY_SY_EEEEENS5_IJNS4_10UnderscoreES11_S11_EEEEENS4_28SM100_TMA_2SM_LOAD_MULTICASTENS4_14ComposedLayoutINS4_7SwizzleILi3ELi4ELi3EEENS4_18smem_ptr_flag_bitsILi8EEENSW_INS5_IJNSA_ILi8EEESG_EEENS5_IJSG_SC_EEEEEEEvNS4_8identityES14_S1E_vS1F_EENS_8epilogue10collective18CollectiveEpilogueINS1H_23Sm100TmaWarpSpecializedILi4ELi2ELi64ELb0ELb0EEEJNS5_IJSG_SF_SG_EEENS5_IJNSW_ISG_SC_EENSW_INSA_ILi64EEESC_EEEEESI_SJ_SI_SJ_NS1H_6fusion15FusionCallbacksIS1L_NS1R_17LinearCombinationISI_fSI_fLNS_15FloatRoundStyleE2EEES1M_S1Q_JEEENS4_5SM1004TMEM4LOAD26SM100_TMEM_LOAD_32dp32b64xENS4_13SM90_TMA_LOADENS15_INS16_ILi2ELi4ELi3EEES19_NSW_INS5_IJS1A_S1O_EEENS5_IJS1O_SC_EEEEEEENS4_39AutoVectorizingCopyWithAssumedAlignmentILi128EEENS4_14SM90_TMA_STOREES26_S28_S28_EEEvvEEEEvNT_6ParamsE)
        /*0a6c*/ 	.short	0x0380
        /*0a6e*/ 	.short	0x0800


	//----- nvinfo : EIATTR_SW_WAR
	.align		4
.L_56:
        /*0a70*/ 	.byte	0x04, 0x36
        /*0a72*/ 	.short	(.L_58 - .L_57)
.L_57:
        /*0a74*/ 	.word	0x00000008
.L_58:


//--------------------- .nv.callgraph             --------------------------
	.section	.nv.callgraph,"",@"SHT_CUDA_CALLGRAPH"
	.align	4
	.sectionentsize	8
	.align		4
        /*0000*/ 	.word	0x00000000
	.align		4
        /*0004*/ 	.word	0xffffffff
	.align		4
        /*0008*/ 	.word	index@(_ZN7cutlass13device_kernelINS_4gemm6kernel13GemmUniversalIN4cute5tupleIJiiiiEEENS1_10collective13CollectiveMmaINS1_35MainloopSm100TmaUmmaWarpSpecializedILi5ELi2ELi2ENS5_IJNS4_1CILi4EEESB_NSA_ILi1EEEEEEEENS5_IJNSA_ILi256EEESF_NSA_ILi128EEEEEENS_12float_e5m2_tENS5_IJlSC_lEEESI_SJ_NS4_8TiledMMAINS4_8MMA_AtomIJNS4_10MMA_TraitsINS4_25SM100_MMA_F8F6F4_2x1SM_SSEJSI_SI_fSF_SF_NS4_17integral_constantINS4_4UMMA5MajorELSQ_0EEESR_NSO_INSP_7ScaleInELSS_0EEEST_EEEEEENS4_6LayoutINS5_IJSC_SC_SC_EEENS5_IJNSA_ILi0EEESY_SY_EEEEENS5_IJNS4_10UnderscoreES11_S11_EEEEENS4_28SM100_TMA_2SM_LOAD_MULTICASTENS4_14ComposedLayoutINS4_7SwizzleILi3ELi4ELi3EEENS4_18smem_ptr_flag_bitsILi8EEENSW_INS5_IJNSA_ILi8EEESG_EEENS5_IJSG_SC_EEEEEEEvNS4_8identityES14_S1E_vS1F_EENS_8epilogue10collective18CollectiveEpilogueINS1H_23Sm100TmaWarpSpecializedILi4ELi2ELi64ELb0ELb0EEEJNS5_IJSG_SF_SG_EEENS5_IJNSW_ISG_SC_EENSW_INSA_ILi64EEESC_EEEEESI_SJ_SI_SJ_NS1H_6fusion15FusionCallbacksIS1L_NS1R_17LinearCombinationISI_fSI_fLNS_15FloatRoundStyleE2EEES1M_S1Q_JEEENS4_5SM1004TMEM4LOAD26SM100_TMEM_LOAD_32dp32b64xENS4_13SM90_TMA_LOADENS15_INS16_ILi2ELi4ELi3EEES19_NSW_INS5_IJS1A_S1O_EEENS5_IJS1O_SC_EEEEEEENS4_39AutoVectorizingCopyWithAssumedAlignmentILi128EEENS4_14SM90_TMA_STOREES26_S28_S28_EEEvvEEEEvNT_6ParamsE)
	.align		4
        /*000c*/ 	.word	index@(__assertfail)
	.align		4
        /*0010*/ 	.word	0x00000000
	.align		4
        /*0014*/ 	.word	0xfffffffe
	.align		4
        /*0018*/ 	.word	0x00000000
	.align		4
        /*001c*/ 	.word	0xfffffffd
	.align		4
        /*0020*/ 	.word	0x00000000
	.align		4
        /*0024*/ 	.word	0xfffffffc


//--------------------- .nv.constant4             --------------------------
	.section	.nv.constant4,"a",@progbits
	.align	8
	.align		8
.nv.constant4:
        /*0000*/ 	.dword	__assertfail
	.align		8
        /*0008*/ 	.dword	__unnamed_1
	.align		8
        /*0010*/ 	.dword	__unnamed_2
	.align		8
        /*0018*/ 	.dword	__unnamed_3
	.align		8
        /*0020*/ 	.dword	_ZN40_INTERNAL_ba35d0f2_4_k_cu_9fea40de_235394cuda3std3__45__cpo5beginE
	.align		8
        /*0028*/ 	.dword	_ZN40_INTERNAL_ba35d0f2_4_k_cu_9fea40de_235394cuda3std3__45__cpo3endE
	.align		8
        /*0030*/ 	.dword	_ZN40_INTERNAL_ba35d0f2_4_k_cu_9fea40de_235394cuda3std3__45__cpo6cbeginE
	.align		8
        /*0038*/ 	.dword	_ZN40_INTERNAL_ba35d0f2_4_k_cu_9fea40de_235394cuda3std3__45__cpo4cendE
	.align		8
        /*0040*/ 	.dword	_ZN40_INTERNAL_ba35d0f2_4_k_cu_9fea40de_235394cuda3std3__442_GLOBAL__N__ba35d0f2_4_k_cu_9fea40de_235396ignoreE
	.align		8
        /*0048*/ 	.dword	_ZN40_INTERNAL_ba35d0f2_4_k_cu_9fea40de_235394cuda3std3__419piecewise_constructE
	.align		8
        /*0050*/ 	.dword	_ZN40_INTERNAL_ba35d0f2_4_k_cu_9fea40de_235394cuda3std3__48in_placeE
	.align		8
        /*0058*/ 	.dword	_ZN40_INTERNAL_ba35d0f2_4_k_cu_9fea40de_235394cuda3std6ranges3__45__cpo4swapE
	.align		8
        /*0060*/ 	.dword	_ZN40_INTERNAL_ba35d0f2_4_k_cu_9fea40de_235394cuda3std6ranges3__45__cpo9iter_moveE
	.align		8
        /*0068*/ 	.dword	_ZN40_INTERNAL_ba35d0f2_4_k_cu_9fea40de_235394cute7productE
	.align		8
        /*0070*/ 	.dword	_ZN40_INTERNAL_ba35d0f2_4_k_cu_9fea40de_235394cute1_E
	.align		8
        /*0078*/ 	.dword	$str$25
	.align		8
        /*0080*/ 	.dword	$str$26
	.align		8
        /*0088*/ 	.dword	$str$27
	.align		8
        /*0090*/ 	.dword	$str$28


//--------------------- .text._ZN7cutlass13device_kernelINS_4gemm6kernel13GemmUniversalIN4cute5tupleIJiiiiEEENS1_10collective13CollectiveMmaINS1_35MainloopSm100TmaUmmaWarpSpecializedILi5ELi2ELi2ENS5_IJNS4_1CILi4EEESB_NSA_ILi1EEEEEEEENS5_IJNSA_ILi256EEESF_NSA_ILi128EEEEEENS_12float_e5m2_tENS5_IJlSC_lEEESI_SJ_NS4_8TiledMMAINS4_8MMA_AtomIJNS4_10MMA_TraitsINS4_25SM100_MMA_F8F6F4_2x1SM_SSEJSI_SI_fSF_SF_NS4_17integral_constantINS4_4UMMA5MajorELSQ_0EEESR_NSO_INSP_7ScaleInELSS_0EEEST_EEEEEENS4_6LayoutINS5_IJSC_SC_SC_EEENS5_IJNSA_ILi0EEESY_SY_EEEEENS5_IJNS4_10UnderscoreES11_S11_EEEEENS4_28SM100_TMA_2SM_LOAD_MULTICASTENS4_14ComposedLayoutINS4_7SwizzleILi3ELi4ELi3EEENS4_18smem_ptr_flag_bitsILi8EEENSW_INS5_IJNSA_ILi8EEESG_EEENS5_IJSG_SC_EEEEEEEvNS4_8identityES14_S1E_vS1F_EENS_8epilogue10collective18CollectiveEpilogueINS1H_23Sm100TmaWarpSpecializedILi4ELi2ELi64ELb0ELb0EEEJNS5_IJSG_SF_SG_EEENS5_IJNSW_ISG_SC_EENSW_INSA_ILi64EEESC_EEEEESI_SJ_SI_SJ_NS1H_6fusion15FusionCallbacksIS1L_NS1R_17LinearCombinationISI_fSI_fLNS_15FloatRoundStyleE2EEES1M_S1Q_JEEENS4_5SM1004TMEM4LOAD26SM100_TMEM_LOAD_32dp32b64xENS4_13SM90_TMA_LOADENS15_INS16_ILi2ELi4ELi3EEES19_NSW_INS5_IJS1A_S1O_EEENS5_IJS1O_SC_EEEEEEENS4_39AutoVectorizingCopyWithAssumedAlignmentILi128EEENS4_14SM90_TMA_STOREES26_S28_S28_EEEvvEEEEvNT_6ParamsE --------------------------
	.section	.text._ZN7cutlass13device_kernelINS_4gemm6kernel13GemmUniversalIN4cute5tupleIJiiiiEEENS1_10collective13CollectiveMmaINS1_35MainloopSm100TmaUmmaWarpSpecializedILi5ELi2ELi2ENS5_IJNS4_1CILi4EEESB_NSA_ILi1EEEEEEEENS5_IJNSA_ILi256EEESF_NSA_ILi128EEEEEENS_12float_e5m2_tENS5_IJlSC_lEEESI_SJ_NS4_8TiledMMAINS4_8MMA_AtomIJNS4_10MMA_TraitsINS4_25SM100_MMA_F8F6F4_2x1SM_SSEJSI_SI_fSF_SF_NS4_17integral_constantINS4_4UMMA5MajorELSQ_0EEESR_NSO_INSP_7ScaleInELSS_0EEEST_EEEEEENS4_6LayoutINS5_IJSC_SC_SC_EEENS5_IJNSA_ILi0EEESY_SY_EEEEENS5_IJNS4_10UnderscoreES11_S11_EEEEENS4_28SM100_TMA_2SM_LOAD_MULTICASTENS4_14ComposedLayoutINS4_7SwizzleILi3ELi4ELi3EEENS4_18smem_ptr_flag_bitsILi8EEENSW_INS5_IJNSA_ILi8EEESG_EEENS5_IJSG_SC_EEEEEEEvNS4_8identityES14_S1E_vS1F_EENS_8epilogue10collective18CollectiveEpilogueINS1H_23Sm100TmaWarpSpecializedILi4ELi2ELi64ELb0ELb0EEEJNS5_IJSG_SF_SG_EEENS5_IJNSW_ISG_SC_EENSW_INSA_ILi64EEESC_EEEEESI_SJ_SI_SJ_NS1H_6fusion15FusionCallbacksIS1L_NS1R_17LinearCombinationISI_fSI_fLNS_15FloatRoundStyleE2EEES1M_S1Q_JEEENS4_5SM1004TMEM4LOAD26SM100_TMEM_LOAD_32dp32b64xENS4_13SM90_TMA_LOADENS15_INS16_ILi2ELi4ELi3EEES19_NSW_INS5_IJS1A_S1O_EEENS5_IJS1O_SC_EEEEEEENS4_39AutoVectorizingCopyWithAssumedAlignmentILi128EEENS4_14SM90_TMA_STOREES26_S28_S28_EEEvvEEEEvNT_6ParamsE,"ax",@progbits
	.align	128
.text._ZN7cutlass13device_kernelINS_4gemm6kernel13GemmUniversalIN4cute5tupleIJiiiiEEENS1_10collective13CollectiveMmaINS1_35MainloopSm100TmaUmmaWarpSpecializedILi5ELi2ELi2ENS5_IJNS4_1CILi4EEESB_NSA_ILi1EEEEEEEENS5_IJNSA_ILi256EEESF_NSA_ILi128EEEEEENS_12float_e5m2_tENS5_IJlSC_lEEESI_SJ_NS4_8TiledMMAINS4_8MMA_AtomIJNS4_10MMA_TraitsINS4_25SM100_MMA_F8F6F4_2x1SM_SSEJSI_SI_fSF_SF_NS4_17integral_constantINS4_4UMMA5MajorELSQ_0EEESR_NSO_INSP_7ScaleInELSS_0EEEST_EEEEEENS4_6LayoutINS5_IJSC_SC_SC_EEENS5_IJNSA_ILi0EEESY_SY_EEEEENS5_IJNS4_10UnderscoreES11_S11_EEEEENS4_28SM100_TMA_2SM_LOAD_MULTICASTENS4_14ComposedLayoutINS4_7SwizzleILi3ELi4ELi3EEENS4_18smem_ptr_flag_bitsILi8EEENSW_INS5_IJNSA_ILi8EEESG_EEENS5_IJSG_SC_EEEEEEEvNS4_8identityES14_S1E_vS1F_EENS_8epilogue10collective18CollectiveEpilogueINS1H_23Sm100TmaWarpSpecializedILi4ELi2ELi64ELb0ELb0EEEJNS5_IJSG_SF_SG_EEENS5_IJNSW_ISG_SC_EENSW_INSA_ILi64EEESC_EEEEESI_SJ_SI_SJ_NS1H_6fusion15FusionCallbacksIS1L_NS1R_17LinearCombinationISI_fSI_fLNS_15FloatRoundStyleE2EEES1M_S1Q_JEEENS4_5SM1004TMEM4LOAD26SM100_TMEM_LOAD_32dp32b64xENS4_13SM90_TMA_LOADENS15_INS16_ILi2ELi4ELi3EEES19_NSW_INS5_IJS1A_S1O_EEENS5_IJS1O_SC_EEEEEEENS4_39AutoVectorizingCopyWithAssumedAlignmentILi128EEENS4_14SM90_TMA_STOREES26_S28_S28_EEEvvEEEEvNT_6ParamsE:
        .type           _ZN7cutlass13device_kernelINS_4gemm6kernel13GemmUniversalIN4cute5tupleIJiiiiEEENS1_10collective13CollectiveMmaINS1_35MainloopSm100TmaUmmaWarpSpecializedILi5ELi2ELi2ENS5_IJNS4_1CILi4EEESB_NSA_ILi1EEEEEEEENS5_IJNSA_ILi256EEESF_NSA_ILi128EEEEEENS_12float_e5m2_tENS5_IJlSC_lEEESI_SJ_NS4_8TiledMMAINS4_8MMA_AtomIJNS4_10MMA_TraitsINS4_25SM100_MMA_F8F6F4_2x1SM_SSEJSI_SI_fSF_SF_NS4_17integral_constantINS4_4UMMA5MajorELSQ_0EEESR_NSO_INSP_7ScaleInELSS_0EEEST_EEEEEENS4_6LayoutINS5_IJSC_SC_SC_EEENS5_IJNSA_ILi0EEESY_SY_EEEEENS5_IJNS4_10UnderscoreES11_S11_EEEEENS4_28SM100_TMA_2SM_LOAD_MULTICASTENS4_14ComposedLayoutINS4_7SwizzleILi3ELi4ELi3EEENS4_18smem_ptr_flag_bitsILi8EEENSW_INS5_IJNSA_ILi8EEESG_EEENS5_IJSG_SC_EEEEEEEvNS4_8identityES14_S1E_vS1F_EENS_8epilogue10collective18CollectiveEpilogueINS1H_23Sm100TmaWarpSpecializedILi4ELi2ELi64ELb0ELb0EEEJNS5_IJSG_SF_SG_EEENS5_IJNSW_ISG_SC_EENSW_INSA_ILi64EEESC_EEEEESI_SJ_SI_SJ_NS1H_6fusion15FusionCallbacksIS1L_NS1R_17LinearCombinationISI_fSI_fLNS_15FloatRoundStyleE2EEES1M_S1Q_JEEENS4_5SM1004TMEM4LOAD26SM100_TMEM_LOAD_32dp32b64xENS4_13SM90_TMA_LOADENS15_INS16_ILi2ELi4ELi3EEES19_NSW_INS5_IJS1A_S1O_EEENS5_IJS1O_SC_EEEEEEENS4_39AutoVectorizingCopyWithAssumedAlignmentILi128EEENS4_14SM90_TMA_STOREES26_S28_S28_EEEvvEEEEvNT_6ParamsE,@function
        .size           _ZN7cutlass13device_kernelINS_4gemm6kernel13GemmUniversalIN4cute5tupleIJiiiiEEENS1_10collective13CollectiveMmaINS1_35MainloopSm100TmaUmmaWarpSpecializedILi5ELi2ELi2ENS5_IJNS4_1CILi4EEESB_NSA_ILi1EEEEEEEENS5_IJNSA_ILi256EEESF_NSA_ILi128EEEEEENS_12float_e5m2_tENS5_IJlSC_lEEESI_SJ_NS4_8TiledMMAINS4_8MMA_AtomIJNS4_10MMA_TraitsINS4_25SM100_MMA_F8F6F4_2x1SM_SSEJSI_SI_fSF_SF_NS4_17integral_constantINS4_4UMMA5MajorELSQ_0EEESR_NSO_INSP_7ScaleInELSS_0EEEST_EEEEEENS4_6LayoutINS5_IJSC_SC_SC_EEENS5_IJNSA_ILi0EEESY_SY_EEEEENS5_IJNS4_10UnderscoreES11_S11_EEEEENS4_28SM100_TMA_2SM_LOAD_MULTICASTENS4_14ComposedLayoutINS4_7SwizzleILi3ELi4ELi3EEENS4_18smem_ptr_flag_bitsILi8EEENSW_INS5_IJNSA_ILi8EEESG_EEENS5_IJSG_SC_EEEEEEEvNS4_8identityES14_S1E_vS1F_EENS_8epilogue10collective18CollectiveEpilogueINS1H_23Sm100TmaWarpSpecializedILi4ELi2ELi64ELb0ELb0EEEJNS5_IJSG_SF_SG_EEENS5_IJNSW_ISG_SC_EENSW_INSA_ILi64EEESC_EEEEESI_SJ_SI_SJ_NS1H_6fusion15FusionCallbacksIS1L_NS1R_17LinearCombinationISI_fSI_fLNS_15FloatRoundStyleE2EEES1M_S1Q_JEEENS4_5SM1004TMEM4LOAD26SM100_TMEM_LOAD_32dp32b64xENS4_13SM90_TMA_LOADENS15_INS16_ILi2ELi4ELi3EEES19_NSW_INS5_IJS1A_S1O_EEENS5_IJS1O_SC_EEEEEEENS4_39AutoVectorizingCopyWithAssumedAlignmentILi128EEENS4_14SM90_TMA_STOREES26_S28_S28_EEEvvEEEEvNT_6ParamsE,(.L_x_191 - _ZN7cutlass13device_kernelINS_4gemm6kernel13GemmUniversalIN4cute5tupleIJiiiiEEENS1_10collective13CollectiveMmaINS1_35MainloopSm100TmaUmmaWarpSpecializedILi5ELi2ELi2ENS5_IJNS4_1CILi4EEESB_NSA_ILi1EEEEEEEENS5_IJNSA_ILi256EEESF_NSA_ILi128EEEEEENS_12float_e5m2_tENS5_IJlSC_lEEESI_SJ_NS4_8TiledMMAINS4_8MMA_AtomIJNS4_10MMA_TraitsINS4_25SM100_MMA_F8F6F4_2x1SM_SSEJSI_SI_fSF_SF_NS4_17integral_constantINS4_4UMMA5MajorELSQ_0EEESR_NSO_INSP_7ScaleInELSS_0EEEST_EEEEEENS4_6LayoutINS5_IJSC_SC_SC_EEENS5_IJNSA_ILi0EEESY_SY_EEEEENS5_IJNS4_10UnderscoreES11_S11_EEEEENS4_28SM100_TMA_2SM_LOAD_MULTICASTENS4_14ComposedLayoutINS4_7SwizzleILi3ELi4ELi3EEENS4_18smem_ptr_flag_bitsILi8EEENSW_INS5_IJNSA_ILi8EEESG_EEENS5_IJSG_SC_EEEEEEEvNS4_8identityES14_S1E_vS1F_EENS_8epilogue10collective18CollectiveEpilogueINS1H_23Sm100TmaWarpSpecializedILi4ELi2ELi64ELb0ELb0EEEJNS5_IJSG_SF_SG_EEENS5_IJNSW_ISG_SC_EENSW_INSA_ILi64EEESC_EEEEESI_SJ_SI_SJ_NS1H_6fusion15FusionCallbacksIS1L_NS1R_17LinearCombinationISI_fSI_fLNS_15FloatRoundStyleE2EEES1M_S1Q_JEEENS4_5SM1004TMEM4LOAD26SM100_TMEM_LOAD_32dp32b64xENS4_13SM90_TMA_LOADENS15_INS16_ILi2ELi4ELi3EEES19_NSW_INS5_IJS1A_S1O_EEENS5_IJS1O_SC_EEEEEEENS4_39AutoVectorizingCopyWithAssumedAlignmentILi128EEENS4_14SM90_TMA_STOREES26_S28_S28_EEEvvEEEEvNT_6ParamsE)
        .other          _ZN7cutlass13device_kernelINS_4gemm6kernel13GemmUniversalIN4cute5tupleIJiiiiEEENS1_10collective13CollectiveMmaINS1_35MainloopSm100TmaUmmaWarpSpecializedILi5ELi2ELi2ENS5_IJNS4_1CILi4EEESB_NSA_ILi1EEEEEEEENS5_IJNSA_ILi256EEESF_NSA_ILi128EEEEEENS_12float_e5m2_tENS5_IJlSC_lEEESI_SJ_NS4_8TiledMMAINS4_8MMA_AtomIJNS4_10MMA_TraitsINS4_25SM100_MMA_F8F6F4_2x1SM_SSEJSI_SI_fSF_SF_NS4_17integral_constantINS4_4UMMA5MajorELSQ_0EEESR_NSO_INSP_7ScaleInELSS_0EEEST_EEEEEENS4_6LayoutINS5_IJSC_SC_SC_EEENS5_IJNSA_ILi0EEESY_SY_EEEEENS5_IJNS4_10UnderscoreES11_S11_EEEEENS4_28SM100_TMA_2SM_LOAD_MULTICASTENS4_14ComposedLayoutINS4_7SwizzleILi3ELi4ELi3EEENS4_18smem_ptr_flag_bitsILi8EEENSW_INS5_IJNSA_ILi8EEESG_EEENS5_IJSG_SC_EEEEEEEvNS4_8identityES14_S1E_vS1F_EENS_8epilogue10collective18CollectiveEpilogueINS1H_23Sm100TmaWarpSpecializedILi4ELi2ELi64ELb0ELb0EEEJNS5_IJSG_SF_SG_EEENS5_IJNSW_ISG_SC_EENSW_INSA_ILi64EEESC_EEEEESI_SJ_SI_SJ_NS1H_6fusion15FusionCallbacksIS1L_NS1R_17LinearCombinationISI_fSI_fLNS_15FloatRoundStyleE2EEES1M_S1Q_JEEENS4_5SM1004TMEM4LOAD26SM100_TMEM_LOAD_32dp32b64xENS4_13SM90_TMA_LOADENS15_INS16_ILi2ELi4ELi3EEES19_NSW_INS5_IJS1A_S1O_EEENS5_IJS1O_SC_EEEEEEENS4_39AutoVectorizingCopyWithAssumedAlignmentILi128EEENS4_14SM90_TMA_STOREES26_S28_S28_EEEvvEEEEvNT_6ParamsE,@"STO_CUDA_ENTRY STV_DEFAULT"
_ZN7cutlass13device_kernelINS_4gemm6kernel13GemmUniversalIN4cute5tupleIJiiiiEEENS1_10collective13CollectiveMmaINS1_35MainloopSm100TmaUmmaWarpSpecializedILi5ELi2ELi2ENS5_IJNS4_1CILi4EEESB_NSA_ILi1EEEEEEEENS5_IJNSA_ILi256EEESF_NSA_ILi128EEEEEENS_12float_e5m2_tENS5_IJlSC_lEEESI_SJ_NS4_8TiledMMAINS4_8MMA_AtomIJNS4_10MMA_TraitsINS4_25SM100_MMA_F8F6F4_2x1SM_SSEJSI_SI_fSF_SF_NS4_17integral_constantINS4_4UMMA5MajorELSQ_0EEESR_NSO_INSP_7ScaleInELSS_0EEEST_EEEEEENS4_6LayoutINS5_IJSC_SC_SC_EEENS5_IJNSA_ILi0EEESY_SY_EEEEENS5_IJNS4_10UnderscoreES11_S11_EEEEENS4_28SM100_TMA_2SM_LOAD_MULTICASTENS4_14ComposedLayoutINS4_7SwizzleILi3ELi4ELi3EEENS4_18smem_ptr_flag_bitsILi8EEENSW_INS5_IJNSA_ILi8EEESG_EEENS5_IJSG_SC_EEEEEEEvNS4_8identityES14_S1E_vS1F_EENS_8epilogue10collective18CollectiveEpilogueINS1H_23Sm100TmaWarpSpecializedILi4ELi2ELi64ELb0ELb0EEEJNS5_IJSG_SF_SG_EEENS5_IJNSW_ISG_SC_EENSW_INSA_ILi64EEESC_EEEEESI_SJ_SI_SJ_NS1H_6fusion15FusionCallbacksIS1L_NS1R_17LinearCombinationISI_fSI_fLNS_15FloatRoundStyleE2EEES1M_S1Q_JEEENS4_5SM1004TMEM4LOAD26SM100_TMEM_LOAD_32dp32b64xENS4_13SM90_TMA_LOADENS15_INS16_ILi2ELi4ELi3EEES19_NSW_INS5_IJS1A_S1O_EEENS5_IJS1O_SC_EEEEEEENS4_39AutoVectorizingCopyWithAssumedAlignmentILi128EEENS4_14SM90_TMA_STOREES26_S28_S28_EEEvvEEEEvNT_6ParamsE:
[----:B------:R-:W1:Y:S01]  /*0000*/  LDC R1, c[0x0][0x37c] ;  /* 0x0000df00ff017b82 */ /* 0x000e620000000800 */
[----:B------:R-:W2:Y:S01]  /*0010*/  S2R R174, SR_TID.X ;  /* 0x0000000000ae7919 */ /* 0x000ea20000002100 */
[----:B------:R-:W3:Y:S06]  /*0020*/  LDCU.64 UR8, c[0x0][0x890] ;  /* 0x00011200ff0877ac */ /* 0x000eec0008000a00 */
[----:B------:R-:W4:Y:S01]  /*0030*/  S2UR UR45, SR_CgaCtaId ;  /* 0x00000000002d79c3 */ /* 0x000f220000008800 */
[----:B------:R-:W-:Y:S02]  /*0040*/  PRMT R162, RZ, 0x7610, R162 ;  /* 0x00007610ffa27816 */ /* 0x000fe400000000a2 */
[----:B------:R-:W-:-:S02]  /*0050*/  ELECT P0, URZ, PT ;  /* 0x0000000000ff782f */ /* 0x000fc40003800000 */
[----:B---3--:R-:W-:-:S04]  /*0060*/  ISETP.NE.U32.AND P1, PT, RZ, UR8, PT ;  /* 0x00000008ff007c0c */ /* 0x008fc8000bf25070 */
[----:B------:R-:W-:Y:S01]  /*0070*/  ISETP.NE.AND.EX P2, PT, RZ, UR9, PT, P1 ;  /* 0x00000009ff007c0c */ /* 0x000fe2000bf45310 */
[----:B----4-:R-:W-:Y:S02]  /*0080*/  ULOP3.LUT UR47, UR45, 0x1, URZ, 0xc0, !UPT ;  /* 0x000000012d2f7892 */ /* 0x010fe4000f8ec0ff */
[----:B------:R-:W-:Y:S01]  /*0090*/  ULOP3.LUT UR46, UR45, 0x1, URZ, 0x3c, !UPT ;  /* 0x000000012d2e7892 */ /* 0x000fe2000f8e3cff */
[----:B--2---:R-:W-:-:S05]  /*00a0*/  SHF.R.U32.HI R163, RZ, 0x5, R174 ;  /* 0x00000005ffa37819 */ /* 0x004fca00000116ae */
[----:B------:R-:W2:Y:S02]  /*00b0*/  SHFL.IDX PT, R0, R163, RZ, 0x1f ;  /* 0x00001fffa3007589 */ /* 0x000ea400000e0000 */
[----:B--2---:R-:W-:Y:S02]  /*00c0*/  R2UR UR25, R0 ;  /* 0x00000000001972ca */ /* 0x004fe400000e0000 */
[----:B-1----:R-:W-:Y:S05]  /*00d0*/  @P2 BRA `(.L_x_0) ;  /* 0x0000000000302947 */ /* 0x002fea0003800000 */
[----:B------:R-:W1:Y:S02]  /*00e0*/  LDCU.64 UR4, c[0x0][0x888] ;  /* 0x00011100ff0477ac */ /* 0x000e640008000a00 */
[----:B-1----:R-:W-:-:S04]  /*00f0*/  UISETP.NE.U32.AND UP0, UPT, UR4, URZ, UPT ;  /* 0x000000ff0400728c */ /* 0x002fc8000bf05070 */
[----:B------:R-:W-:-:S09]  /*0100*/  UISETP.NE.AND.EX UP0, UPT, UR5, URZ, UPT, UP0 ;  /* 0x000000ff0500728c */ /* 0x000fd2000bf05300 */
[----:B------:R-:W-:Y:S05]  /*0110*/  BRA.U !UP0, `(.L_x_1) ;  /* 0x0000000108147547 */ /* 0x000fea000b800000 */
[----:B------:R-:W1:Y:S01]  /*0120*/  LDC.64 R2, c[0x0][0x888] ;  /* 0x00022200ff027b82 */ /* 0x000e620000000a00 */
[----:B------:R-:W1:Y:S02]  /*0130*/  LDCU.64 UR4, c[0x0][0x358] ;  /* 0x00006b00ff0477ac */ /* 0x000e640008000a00 */
[----:B-1----:R1:W5:Y:S01]  /*0140*/  LDG.E R73, desc[UR4][R2.64] ;  /* 0x0000000402497981 */ /* 0x002362000c1e1900 */
[----:B------:R-:W-:Y:S01]  /*0150*/  HFMA2 R162, -RZ, RZ, 0, 5.9604644775390625e-08 ;  /* 0x00000001ffa27431 */ /* 0x000fe200000001ff */
[----:B------:R-:W-:Y:S05]  /*0160*/  BRA `(.L_x_0) ;  /* 0x00000000000c7947 */ /* 0x000fea0003800000 */
.L_x_1:
[----:B------:R-:W1:Y:S01]  /*0170*/  LDCU UR4, c[0x0][0x880] ;  /* 0x00011000ff0477ac */ /* 0x000e620008000800 */
[----:B------:R-:W-:Y:S01]  /*0180*/  HFMA2 R162, -RZ, RZ, 0, 5.9604644775390625e-08 ;  /* 0x00000001ffa27431 */ /* 0x000fe200000001ff */
[----:B-1----:R-:W-:-:S07]  /*0190*/  MOV R73, UR4 ;  /* 0x0000000400497c02 */ /* 0x002fce0008000f00 */
.L_x_0:
[----:B------:R-:W2:Y:S02]  /*01a0*/  LDCU.64 UR4, c[0x0][0x8b0] ;  /* 0x00011600ff0477ac */ /* 0x000ea40008000a00 */
[----:B--2---:R-:W-:-:S04]  /*01b0*/  UISETP.NE.U32.AND UP0, UPT, UR4, URZ, UPT ;  /* 0x000000ff0400728c */ /* 0x004fc8000bf05070 */
[----:B------:R-:W-:-:S09]  /*01c0*/  UISETP.NE.AND.EX UP0, UPT, UR5, URZ, UPT, UP0 ;  /* 0x000000ff0500728c */ /* 0x000fd2000bf05300 */
[----:B------:R-:W-:Y:S05]  /*01d0*/  BRA.U UP0, `(.L_x_2) ;  /* 0x0000000100287547 */ /* 0x000fea000b800000 */
[----:B------:R-:W2:Y:S02]  /*01e0*/  LDCU.64 UR4, c[0x0][0x8a8] ;  /* 0x00011500ff0477ac */ /* 0x000ea40008000a00 */
[----:B--2---:R-:W-:-:S04]  /*01f0*/  UISETP.NE.U32.AND UP0, UPT, UR4, URZ, UPT ;  /* 0x000000ff0400728c */ /* 0x004fc8000bf05070 */
[----:B------:R-:W-:-:S09]  /*0200*/  UISETP.NE.AND.EX UP0, UPT, UR5, URZ, UPT, UP0 ;  /* 0x000000ff0500728c */ /* 0x000fd2000bf05300 */
[----:B------:R-:W-:Y:S05]  /*0210*/  BRA.U !UP0, `(.L_x_3) ;  /* 0x0000000108107547 */ /* 0x000fea000b800000 */
[----:B------:R-:W2:Y:S01]  /*0220*/  LDC.64 R70, c[0x0][0x8a8] ;  /* 0x00022a00ff467b82 */ /* 0x000ea20000000a00 */
[----:B------:R-:W2:Y:S02]  /*0230*/  LDCU.64 UR4, c[0x0][0x358] ;  /* 0x00006b00ff0477ac */ /* 0x000ea40008000a00 */
[----:B--2---:R2:W5:Y:S01]  /*0240*/  LDG.E R70, desc[UR4][R70.64] ;  /* 0x0000000446467981 */ /* 0x004562000c1e1900 */
[----:B------:R-:W-:Y:S05]  /*0250*/  BRA `(.L_x_2) ;  /* 0x0000000000087947 */ /* 0x000fea0003800000 */
.L_x_3:
[----:B------:R-:W2:Y:S02]  /*0260*/  LDCU UR4, c[0x0][0x8a0] ;  /* 0x00011400ff0477ac */ /* 0x000ea40008000800 */
[----:B--2---:R-:W-:Y:S02]  /*0270*/  MOV R70, UR4 ;  /* 0x0000000400467c02 */ /* 0x004fe40008000f00 */
.L_x_2:
[----:B------:R-:W-:Y:S01]  /*0280*/  IMAD.U32 R0, RZ, RZ, UR25 ;  /* 0x00000019ff007e24 */ /* 0x000fe2000f8e00ff */
[----:B------:R-:W-:Y:S04]  /*0290*/  BSSY.RECONVERGENT B0, `(.L_x_4) ;  /* 0x000000c000007945 */ /* 0x000fe80003800200 */
[C---:B------:R-:W-:Y:S02]  /*02a0*/  ISETP.NE.OR P3, PT, R0.reuse, 0x1, !P0 ;  /* 0x000000010000780c */ /* 0x040fe40004765670 */
[----:B------:R-:W-:-:S11]  /*02b0*/  ISETP.NE.OR P2, PT, R0, 0x3, !P0 ;  /* 0x000000030000780c */ /* 0x000fd60004745670 */
[----:B------:R-:W-:Y:S05]  /*02c0*/  @P3 BRA `(.L_x_5) ;  /* 0x0000000000203947 */ /* 0x000fea0003800000 */
[----:B------:R-:W3:Y:S02]  /*02d0*/  LDCU.64 UR4, c[0x0][0x348] ;  /* 0x00006900ff0477ac */ /* 0x000ee40008000a00 */
[----:B---3--:R-:W-:Y:S02]  /*02e0*/  UIADD3 UR6, UP1, UPT, UR4, 0x80, URZ ;  /* 0x0000008004067890 */ /* 0x008fe4000ff3e0ff */
[----:B------:R-:W-:Y:S02]  /*02f0*/  UIADD3 UR4, UP0, UPT, UR4, 0x180, URZ ;  /* 0x0000018004047890 */ /* 0x000fe4000ff1e0ff */
[----:B------:R-:W-:Y:S02]  /*0300*/  UIADD3.X UR7, UPT, UPT, URZ, UR5, URZ, UP1, !UPT ;  /* 0x00000005ff077290 */ /* 0x000fe40008ffe4ff */
[----:B------:R-:W-:-:S07]  /*0310*/  UIADD3.X UR5, UPT, UPT, URZ, UR5, URZ, UP0, !UPT ;  /* 0x00000005ff057290 */ /* 0x000fce00087fe4ff */
[----:B------:R3:W-:Y:S02]  /*0320*/  UTMACCTL.PF [UR6] ;  /* 0x00000000060079b9 */ /* 0x0007e40008040000 */
[----:B------:R3:W-:Y:S02]  /*0330*/  UTMACCTL.PF [UR4] ;  /* 0x00000000040079b9 */ /* 0x0007e40008040000 */
[----:B---3--:R-:W-:Y:S01]  /*0340*/  NOP ;  /* 0x0000000000007918 */ /* 0x008fe20000000000 */
.L_x_5:
[----:B------:R-:W-:Y:S05]  /*0350*/  BSYNC.RECONVERGENT B0 ;  /* 0x0000000000007941 */ /* 0x000fea0003800200 */
.L_x_4:
[----:B------:R-:W-:Y:S04]  /*0360*/  BSSY.RECONVERGENT B0, `(.L_x_6) ;  /* 0x000000a000007945 */ /* 0x000fe80003800200 */
        /* <DEDUP_REMOVED lines=9> */
.L_x_7:
[----:B------:R-:W-:Y:S05]  /*0400*/  BSYNC.RECONVERGENT B0 ;  /* 0x0000000000007941 */ /* 0x000fea0003800200 */
.L_x_6:
[----:B------:R-:W3:Y:S01]  /*0410*/  LDCU.64 UR4, c[0x0][0x888] ;  /* 0x00011100ff0477ac */ /* 0x000ee20008000a00 */
[----:B------:R-:W-:Y:S01]  /*0420*/  ISETP.NE.AND.EX P1, PT, RZ, UR9, PT, P1 ;  /* 0x00000009ff007c0c */ /* 0x000fe2000bf25310 */
[----:B------:R-:W-:Y:S01]  /*0430*/  UPLOP3.LUT UP3, UPT, UPT, UPT, UPT, 0x80, 0x8 ;  /* 0x000000000008789c */ /* 0x000fe20003f6f070 */
[----:B---3--:R-:W-:-:S04]  /*0440*/  ISETP.NE.U32.AND P2, PT, RZ, UR4, PT ;  /* 0x00000004ff007c0c */ /* 0x008fc8000bf45070 */
[----:B------:R-:W-:-:S13]  /*0450*/  ISETP.NE.AND.EX P2, PT, RZ, UR5, PT, P2 ;  /* 0x00000005ff007c0c */ /* 0x000fda000bf45320 */
[----:B------:R-:W-:Y:S05]  /*0460*/  @P2 BRA P1, `(.L_x_8) ;  /* 0x0000000000282947 */ /* 0x000fea0000800000 */
[----:B------:R-:W-:Y:S01]  /*0470*/  UISETP.NE.U32.AND UP0, UPT, UR8, URZ, UPT ;  /* 0x000000ff0800728c */ /* 0x000fe2000bf05070 */
[----:B-----5:R-:W-:Y:S01]  /*0480*/  FSETP.NEU.AND P1, PT, R73, RZ, PT ;  /* 0x000000ff4900720b */ /* 0x020fe20003f2d000 */
[----:B------:R-:W-:Y:S02]  /*0490*/  UISETP.NE.U32.AND UP2, UPT, UR4, URZ, UPT ;  /* 0x000000ff0400728c */ /* 0x000fe4000bf45070 */
[----:B------:R-:W-:Y:S02]  /*04a0*/  UISETP.NE.AND.EX UP1, UPT, UR9, URZ, UPT, UP0 ;  /* 0x000000ff0900728c */ /* 0x000fe4000bf25300 */
[----:B------:R-:W-:-:S04]  /*04b0*/  UISETP.NE.AND.EX UP0, UPT, UR5, URZ, UPT, UP2 ;  /* 0x000000ff0500728c */ /* 0x000fc8000bf05320 */
[----:B------:R-:W-:-:S04]  /*04c0*/  USEL UR4, URZ, 0xffffffff, UP0 ;  /* 0xffffffffff047887 */ /* 0x000fc80008000000 */
[----:B------:R-:W-:Y:S01]  /*04d0*/  VOTEU.ANY UP0, P1 ;  /* 0x0000000000ff7886 */ /* 0x000fe20000800100 */
[----:B------:R-:W-:-:S04]  /*04e0*/  @!UP1 USEL UR4, URZ, 0xffffffff, UP0 ;  /* 0xffffffffff049887 */ /* 0x000fc80008000000 */
[----:B------:R-:W-:-:S04]  /*04f0*/  ULOP3.LUT UR4, UR4, 0x1, URZ, 0xc0, !UPT ;  /* 0x0000000104047892 */ /* 0x000fc8000f8ec0ff */
[----:B------:R-:W-:-:S11]  /*0500*/  UISETP.NE.U32.AND UP3, UPT, UR4, 0x1, UPT ;  /* 0x000000010400788c */ /* 0x000fd6000bf65070 */
.L_x_8:
[----:B------:R-:W3:Y:S01]  /*0510*/  SHFL.IDX PT, R0, R163, RZ, 0x1f ;  /* 0x00001fffa3007589 */ /* 0x000ee200000e0000 */
[----:B------:R-:W-:-:S04]  /*0520*/  UISETP.NE.AND UP0, UPT, UR25, 0x2, UPT ;  /* 0x000000021900788c */ /* 0x000fc8000bf05270 */
[----:B------:R-:W-:Y:S02]  /*0530*/  UISETP.EQ.AND UP1, UPT, UR47, URZ, !UP0 ;  /* 0x000000ff2f00728c */ /* 0x000fe4000c722270 */
[----:B------:R-:W-:-:S04]  /*0540*/  USEL UR44, URZ, 0x1, UP0 ;  /* 0x00000001ff2c7887 */ /* 0x000fc80008000000 */
[----:B------:R-:W-:Y:S02]  /*0550*/  PLOP3.LUT P3, PT, P0, PT, UP1, 0x80, 0x8 ;  /* 0x000000000008781c */ /* 0x000fe4000076f018 */
[----:B---3--:R-:W-:-:S13]  /*0560*/  ISETP.NE.AND P1, PT, R0, RZ, PT ;  /* 0x000000ff0000720c */ /* 0x008fda0003f25270 */
[----:B------:R-:W-:Y:S05]  /*0570*/  @P1 BRA `(.L_x_9) ;  /* 0x00000000005c1947 */ /* 0x000fea0003800000 */
[----:B------:R-:W-:Y:S01]  /*0580*/  UMOV UR4, 0x400 ;  /* 0x0000040000047882 */ /* 0x000fe20000000000 */
[----:B------:R-:W-:Y:S01]  /*0590*/  UMOV UR8, 0x1 ;  /* 0x0000000100087882 */ /* 0x000fe20000000000 */
[----:B------:R-:W-:Y:S01]  /*05a0*/  UMOV UR6, 0x5 ;  /* 0x0000000500067882 */ /* 0x000fe20000000000 */
[----:B------:R-:W-:Y:S02]  /*05b0*/  ULEA UR4, UR45, UR4, 0x18 ;  /* 0x000000042d047291 */ /* 0x000fe4000f8ec0ff */
[----:B------:R-:W-:-:S04]  /*05c0*/  UIADD3 UR8, UPT, UPT, -UR8, 0x100000, URZ ;  /* 0x0010000008087890 */ /* 0x000fc8000fffe1ff */
[----:B------:R-:W-:Y:S02]  /*05d0*/  USHF.L.U32 UR9, UR8, 0xb, URZ ;  /* 0x0000000b08097899 */ /* 0x000fe400080006ff */
[----:B------:R-:W-:Y:S02]  /*05e0*/  USHF.L.U32 UR8, UR8, 0x1, URZ ;  /* 0x0000000108087899 */ /* 0x000fe400080006ff */
[----:B------:R-:W-:-:S04]  /*05f0*/  UIADD3 UR6, UPT, UPT, -UR6, 0x100000, URZ ;  /* 0x0010000006067890 */ /* 0x000fc8000fffe1ff */
[----:B------:R-:W-:Y:S02]  /*0600*/  USHF.L.U32 UR7, UR6, 0xb, URZ ;  /* 0x0000000b06077899 */ /* 0x000fe400080006ff */
[----:B------:R-:W-:Y:S01]  /*0610*/  USHF.L.U32 UR6, UR6, 0x1, URZ ;  /* 0x0000000106067899 */ /* 0x000fe200080006ff */
[----:B------:R-:W-:Y:S01]  /*0620*/  ELECT P1, URZ, PT ;  /* 0x0000000000ff782f */ /* 0x000fe20003820000 */
[----:B------:R-:W3:Y:S02]  /*0630*/  FENCE.VIEW.ASYNC.S ;  /* 0x00000000000073c6 */ /* 0x000ee40000000000 */
[----:B---3--:R3:W4:Y:S08]  /*0640*/  SYNCS.EXCH.64 URZ, [UR4], UR8 ;  /* 0x0000000804ff75b2 */ /* 0x0087300008000100 */
[----:B------:R3:W1:Y:S01]  /*0650*/  SYNCS.EXCH.64 URZ, [UR4+0x28], UR6 ;  /* 0x0000280604ff75b2 */ /* 0x0006620008000100 */
        /* <DEDUP_REMOVED lines=8> */
[----:B------:R-:W-:Y:S01]  /*06e0*/  NOP ;  /* 0x0000000000007918 */ /* 0x000fe20000000000 */
.L_x_9:
[----:B------:R-:W2:Y:S01]  /*06f0*/  SHFL.IDX PT, R0, R163, RZ, 0x1f ;  /* 0x00001fffa3007589 */ /* 0x000ea200000e0000 */
[----:B------:R-:W-:Y:S01]  /*0700*/  NOP ;  /* 0x0000000000007918 */ /* 0x000fe20000000000 */
[----:B--2---:R-:W-:-:S13]  /*0710*/  ISETP.NE.AND P1, PT, R0, 0x1, PT ;  /* 0x000000010000780c */ /* 0x004fda0003f25270 */
[----:B------:R-:W-:Y:S05]  /*0720*/  @P1 BRA `(.L_x_10) ;  /* 0x0000000000541947 */ /* 0x000fea0003800000 */
[----:B---3--:R-:W-:Y:S01]  /*0730*/  UMOV UR4, 0x400 ;  /* 0x0000040000047882 */ /* 0x008fe20000000000 */
        /* <DEDUP_REMOVED lines=10> */
[----:B------:R-:W2:Y:S02]  /*07e0*/  FENCE.VIEW.ASYNC.S ;  /* 0x00000000000073c6 */ /* 0x000ea40000000000 */
[----:B--2---:R2:W3:Y:S08]  /*07f0*/  SYNCS.EXCH.64 URZ, [UR4+0x50], UR8 ;  /* 0x0000500804ff75b2 */ /* 0x0044f00008000100 */
        /* <DEDUP_REMOVED lines=8> */
.L_x_10:
[----:B------:R-:W4:Y:S01]  /*0880*/  SHFL.IDX PT, R0, R163, RZ, 0x1f ;  /* 0x00001fffa3007589 */ /* 0x000f2200000e0000 */
[----:B------:R-:W-:Y:S01]  /*0890*/  NOP ;  /* 0x0000000000007918 */ /* 0x000fe20000000000 */
[----:B----4-:R-:W-:-:S13]  /*08a0*/  ISETP.NE.AND P1, PT, R0, 0x3, PT ;  /* 0x000000030000780c */ /* 0x010fda0003f25270 */
[----:B------:R-:W-:Y:S05]  /*08b0*/  @P1 BRA `(.L_x_11) ;  /* 0x00000000002c1947 */ /* 0x000fea0003800000 */
[----:B--23--:R-:W-:Y:S01]  /*08c0*/  UMOV UR6, 0x400 ;  /* 0x0000040000067882 */ /* 0x00cfe20000000000 */
[----:B------:R-:W-:Y:S01]  /*08d0*/  UMOV UR4, 0x20 ;  /* 0x0000002000047882 */ /* 0x000fe20000000000 */
[----:B------:R-:W-:Y:S02]  /*08e0*/  ULEA UR6, UR45, UR6, 0x18 ;  /* 0x000000062d067291 */ /* 0x000fe4000f8ec0ff */
[----:B------:R-:W-:-:S04]  /*08f0*/  UIADD3 UR4, UPT, UPT, -UR4, 0x100000, URZ ;  /* 0x0010000004047890 */ /* 0x000fc8000fffe1ff */
[----:B------:R-:W-:Y:S02]  /*0900*/  USHF.L.U32 UR5, UR4, 0xb, URZ ;  /* 0x0000000b04057899 */ /* 0x000fe400080006ff */
[----:B------:R-:W-:Y:S01]  /*0910*/  USHF.L.U32 UR4, UR4, 0x1, URZ ;  /* 0x0000000104047899 */ /* 0x000fe200080006ff */
[----:B------:R-:W-:Y:S01]  /*0920*/  ELECT P1, URZ, PT ;  /* 0x0000000000ff782f */ /* 0x000fe20003820000 */
[----:B------:R-:W2:Y:S10]  /*0930*/  FENCE.VIEW.ASYNC.S ;  /* 0x00000000000073c6 */ /* 0x000eb40000000000 */
[----:B--2---:R4:W2:Y:S01]  /*0940*/  SYNCS.EXCH.64 URZ, [UR6+0x90], UR4 ;  /* 0x0000900406ff75b2 */ /* 0x0048a20008000100 */
[----:B------:R4:W3:Y:S02]  /*0950*/  SYNCS.EXCH.64 URZ, [UR6+0x98], UR4 ;  /* 0x0000980406ff75b2 */ /* 0x0008e40008000100 */
[----:B----4-:R-:W-:Y:S01]  /*0960*/  NOP ;  /* 0x0000000000007918 */ /* 0x010fe20000000000 */
.L_x_11:
[----:B------:R-:W4:Y:S01]  /*0970*/  SHFL.IDX PT, R0, R163, RZ, 0x1f ;  /* 0x00001fffa3007589 */ /* 0x000f2200000e0000 */
[----:B------:R-:W-:Y:S01]  /*0980*/  NOP ;  /* 0x0000000000007918 */ /* 0x000fe20000000000 */
[----:B----4-:R-:W-:-:S13]  /*0990*/  ISETP.NE.AND P1, PT, R0, 0x4, PT ;  /* 0x000000040000780c */ /* 0x010fda0003f25270 */
[----:B------:R-:W-:Y:S05]  /*09a0*/  @P1 BRA `(.L_x_12) ;  /* 0x0000000000481947 */ /* 0x000fea0003800000 */
[----:B--23--:R-:W-:Y:S01]  /*09b0*/  UMOV UR4, 0xe20 ;  /* 0x00000e2000047882 */ /* 0x00cfe20000000000 */
[----:B------:R-:W-:Y:S01]  /*09c0*/  UMOV UR6, 0x400 ;  /* 0x0000040000067882 */ /* 0x000fe20000000000 */
[----:B------:R-:W-:Y:S01]  /*09d0*/  USEL UR4, UR4, 0xc20, UP3 ;  /* 0x00000c2004047887 */ /* 0x000fe20009800000 */
        /* <DEDUP_REMOVED lines=10> */
[----:B--2---:R4:W2:Y:S08]  /*0a80*/  SYNCS.EXCH.64 URZ, [UR6+0xa0], UR8 ;  /* 0x0000a00806ff75b2 */ /* 0x0048b00008000100 */
[----:B------:R4:W3:Y:S01]  /*0a90*/  SYNCS.EXCH.64 URZ, [UR6+0xb0], UR4 ;  /* 0x0000b00406ff75b2 */ /* 0x0008e20008000100 */
[----:B------:R4:W1:Y:S01]  /*0aa0*/  SYNCS.EXCH.64 URZ, [UR6+0xa8], UR8 ;  /* 0x0000a80806ff75b2 */ /* 0x0008620008000100 */
[----:B------:R4:W1:Y:S02]  /*0ab0*/  SYNCS.EXCH.64 URZ, [UR6+0xb8], UR4 ;  /* 0x0000b80406ff75b2 */ /* 0x0008640008000100 */
[----:B----4-:R-:W-:Y:S01]  /*0ac0*/  NOP ;  /* 0x0000000000007918 */ /* 0x010fe20000000000 */
.L_x_12:
[----:B------:R-:W4:Y:S01]  /*0ad0*/  SHFL.IDX PT, R0, R163, RZ, 0x1f ;  /* 0x00001fffa3007589 */ /* 0x000f2200000e0000 */
[----:B------:R-:W-:Y:S01]  /*0ae0*/  NOP ;  /* 0x0000000000007918 */ /* 0x000fe20000000000 */
[----:B----4-:R-:W-:-:S13]  /*0af0*/  ISETP.NE.AND P1, PT, R0, 0x5, PT ;  /* 0x000000050000780c */ /* 0x010fda0003f25270 */
[----:B------:R-:W-:Y:S05]  /*0b00*/  @P1 BRA `(.L_x_13) ;  /* 0x0000000000441947 */ /* 0x000fea0003800000 */
[----:B--23--:R-:W-:Y:S01]  /*0b10*/  UMOV UR4, 0x400 ;  /* 0x0000040000047882 */ /* 0x00cfe20000000000 */
        /* <DEDUP_REMOVED lines=16> */
.L_x_13:
[----:B------:R-:W4:Y:S01]  /*0c20*/  SHFL.IDX PT, R0, R163, RZ, 0x1f ;  /* 0x00001fffa3007589 */ /* 0x000f2200000e0000 */
[----:B------:R-:W-:Y:S01]  /*0c30*/  ISETP.NE.OR P0, PT, RZ, UR25, !P0 ;  /* 0x00000019ff007c0c */ /* 0x000fe2000c705670 */
        /* <DEDUP_REMOVED lines=12> */
[----:B------:R4:W3:Y:S01]  /*0d00*/  SYNCS.EXCH.64 URZ, [UR4+0xf0], UR6 ;  /* 0x0000f00604ff75b2 */ /* 0x0008e20008000100 */
[----:B------:R4:W1:Y:S01]  /*0d10*/  SYNCS.EXCH.64 URZ, [UR4+0xe8], UR6 ;  /* 0x0000e80604ff75b2 */ /* 0x0008620008000100 */
[----:B------:R4:W1:Y:S02]  /*0d20*/  SYNCS.EXCH.64 URZ, [UR4+0xf8], UR6 ;  /* 0x0000f80604ff75b2 */ /* 0x0008640008000100 */
[----:B----4-:R-:W-:Y:S01]  /*0d30*/  NOP ;  /* 0x0000000000007918 */ /* 0x010fe20000000000 */
.L_x_14:
[----:B------:R-:W-:Y:S01]  /*0d40*/  VOTEU.ALL UP0, P0 ;  /* 0x0000000000ff7886 */ /* 0x000fe20000000000 */
[----:B--23--:R-:W-:Y:S01]  /*0d50*/  UMOV UR4, 0x20 ;  /* 0x0000002000047882 */ /* 0x00cfe20000000000 */
[----:B------:R-:W2:Y:S01]  /*0d60*/  LDCU UR33, c[0x0][0x36c] ;  /* 0x00006d80ff2177ac */ /* 0x000ea20008000800 */
[----:B------:R-:W-:Y:S01]  /*0d70*/  NOP ;  /* 0x0000000000007918 */ /* 0x000fe20000000000 */
[----:B------:R-:W-:Y:S01]  /*0d80*/  LOP3.LUT R0, R174, 0x1f, RZ, 0xc0, !PT ;  /* 0x0000001fae007812 */ /* 0x000fe200078ec0ff */
[----:B------:R-:W-:Y:S01]  /*0d90*/  @!UP0 UMOV UR6, 0x400 ;  /* 0x0000040000068882 */ /* 0x000fe20000000000 */
[----:B------:R-:W-:-:S04]  /*0da0*/  @!UP0 UIADD3 UR4, UPT, UPT, -UR4, 0x100000, URZ ;  /* 0x0010000004048890 */ /* 0x000fc8000fffe1ff */
[----:B------:R-:W-:Y:S02]  /*0db0*/  @!UP0 USHF.L.U32 UR5, UR4, 0xb, URZ ;  /* 0x0000000b04058899 */ /* 0x000fe400080006ff */
[----:B------:R-:W-:Y:S02]  /*0dc0*/  @!UP0 USHF.L.U32 UR4, UR4, 0x1, URZ ;  /* 0x0000000104048899 */ /* 0x000fe400080006ff */
[----:B------:R-:W-:Y:S01]  /*0dd0*/  @!UP0 ULEA UR6, UR45, UR6, 0x18 ;  /* 0x000000062d068291 */ /* 0x000fe2000f8ec0ff */
[----:B------:R-:W-:Y:S01]  /*0de0*/  VOTEU.ALL UP0, P0 ;  /* 0x0000000000ff7886 */ /* 0x000fe20000000000 */
[----:B------:R-:W-:Y:S02]  /*0df0*/  UISETP.NE.AND UP4, UPT, UR25, URZ, UPT ;  /* 0x000000ff1900728c */ /* 0x000fe4000bf85270 */
[----:B--2---:R-:W-:Y:S01]  /*0e00*/  UISETP.EQ.U32.AND UP1, UPT, UR33, 0x1, UPT ;  /* 0x000000012100788c */ /* 0x004fe2000bf22070 */
[----:B------:R-:W2:Y:S07]  /*0e10*/  FENCE.VIEW.ASYNC.S ;  /* 0x00000000000073c6 */ /* 0x000eae0000000000 */
[----:B--2---:R2:W3:Y:S01]  /*0e20*/  @!UP0 SYNCS.EXCH.64 URZ, [UR6+0x100], UR4 ;  /* 0x0001000406ff85b2 */ /* 0x0044e20008000100 */
[----:B------:R-:W-:Y:S05]  /*0e30*/  BRA.U !UP1, `(.L_x_15) ;  /* 0x0000000109087547 */ /* 0x000fea000b800000 */
[----:B-1-3--:R-:W-:Y:S01]  /*0e40*/  UCGABAR_ARV ;  /* 0x00000000000079c7 */ /* 0x00afe20008000000 */
[----:B------:R-:W-:Y:S05]  /*0e50*/  BRA `(.L_x_16) ;  /* 0x0000000000047947 */ /* 0x000fea0003800000 */
.L_x_15:
[----:B-1-3--:R-:W-:Y:S01]  /*0e60*/  NOP ;  /* 0x0000000000007918 */ /* 0x00afe20000000000 */
.L_x_16:
[----:B------:R-:W1:Y:S01]  /*0e70*/  S2UR UR8, SR_CTAID.Y ;  /* 0x00000000000879c3 */ /* 0x000e620000002600 */
[----:B------:R-:W-:-:S05]  /*0e80*/  CS2R.32 R164, SR_CgaSize ;  /* 0x0000000000a47805 */ /* 0x000fca0000008a00 */
[----:B------:R-:W-:-:S05]  /*0e90*/  IMAD R164, R164, -0xa0, RZ ;  /* 0xffffff60a4a47824 */ /* 0x000fca00078e02ff */
[----:B------:R-:W-:-:S14]  /*0ea0*/  R2UR UR9, R164 ;  /* 0x00000000a40972ca */ /* 0x000fdc00000e0000 */
[----:B------:R-:W3:Y:S01]  /*0eb0*/  LDCU UR9, c[0x0][UR9+0x2b4] ;  /* 0x00005680090977ac */ /* 0x000ee20008000800 */
[----:B------:R-:W-:-:S05]  /*0ec0*/  CS2R.32 R164, SR_CgaSize ;  /* 0x0000000000a47805 */ /* 0x000fca0000008a00 */
[----:B------:R-:W-:-:S05]  /*0ed0*/  IMAD R164, R164, -0xa0, RZ ;  /* 0xffffff60a4a47824 */ /* 0x000fca00078e02ff */
[----:B------:R-:W-:-:S14]  /*0ee0*/  R2UR UR10, R164 ;  /* 0x00000000a40a72ca */ /* 0x000fdc00000e0000 */
[----:B------:R-:W4:Y:S01]  /*0ef0*/  LDCU UR10, c[0x0][UR10+0x2b0] ;  /* 0x000056000a0a77ac */ /* 0x000f220008000800 */
[----:B------:R-:W4:Y:S01]  /*0f00*/  S2UR UR30, SR_CTAID.X ;  /* 0x00000000001e79c3 */ /* 0x000f220000002500 */
[----:B--2---:R-:W-:Y:S02]  /*0f10*/  USHF.R.U32.HI UR4, URZ, 0x2, UR45 ;  /* 0x00000002ff047899 */ /* 0x004fe4000801162d */
[----:B------:R-:W-:Y:S02]  /*0f20*/  USHF.R.U32.HI UR7, URZ, 0x1, UR45 ;  /* 0x00000001ff077899 */ /* 0x000fe4000801162d */
[----:B------:R-:W-:Y:S02]  /*0f30*/  ULOP3.LUT UR32, UR4, 0x3, URZ, 0xc0, !UPT ;  /* 0x0000000304207892 */ /* 0x000fe4000f8ec0ff */
[----:B------:R-:W-:Y:S01]  /*0f40*/  ULOP3.LUT UR5, UR47, 0xc, UR45, 0xf8, !UPT ;  /* 0x0000000c2f057892 */ /* 0x000fe2000f8ef82d */
[----:B------:R-:W2:Y:S01]  /*0f50*/  S2UR UR36, SR_CTAID.Z ;  /* 0x00000000002479c3 */ /* 0x000ea20000002700 */
[----:B------:R-:W-:-:S05]  /*0f60*/  CS2R.32 R164, SR_CgaSize ;  /* 0x0000000000a47805 */ /* 0x000fca0000008a00 */
[----:B------:R-:W-:-:S05]  /*0f70*/  IMAD R164, R164, -0xa0, RZ ;  /* 0xffffff60a4a47824 */ /* 0x000fca00078e02ff */
[----:B------:R-:W-:-:S14]  /*0f80*/  R2UR UR61, R164 ;  /* 0x00000000a43d72ca */ /* 0x000fdc00000e0000 */
[----:B------:R-:W2:Y:S01]  /*0f90*/  LDCU UR61, c[0x0][UR61+0x2a0] ;  /* 0x000054003d3d77ac */ /* 0x000ea20008000800 */
[----:B------:R-:W2:Y:S01]  /*0fa0*/  LDCU UR28, c[0x0][0xb24] ;  /* 0x00016480ff1c77ac */ /* 0x000ea20008000800 */
[----:B-1----:R-:W-:Y:S01]  /*0fb0*/  I2FP.F32.U32 R2, UR8 ;  /* 0x0000000800027c45 */ /* 0x002fe20008201000 */
[----:B------:R-:W-:Y:S02]  /*0fc0*/  ULOP3.LUT UR48, UR7, 0x1, URZ, 0xc0, !UPT ;  /* 0x0000000107307892 */ /* 0x000fe4000f8ec0ff */
[----:B------:R-:W-:Y:S02]  /*0fd0*/  UISETP.GT.U32.AND UP0, UPT, UR5, 0xffff, UPT ;  /* 0x0000ffff0500788c */ /* 0x000fe4000bf04070 */
[----:B---3--:R-:W-:Y:S01]  /*0fe0*/  FMUL R2, R2, UR9 ;  /* 0x0000000902027c20 */ /* 0x008fe20008400000 */
[----:B------:R-:W-:Y:S01]  /*0ff0*/  ULOP3.LUT UR6, UR45, 0x3, URZ, 0xc0, !UPT ;  /* 0x000000032d067892 */ /* 0x000fe2000f8ec0ff */
[----:B----4-:R-:W-:Y:S01]  /*1000*/  I2FP.F32.U32 R3, UR30 ;  /* 0x0000001e00037c45 */ /* 0x010fe20008201000 */
[----:B------:R-:W-:-:S03]  /*1010*/  USEL UR5, UR5, 0xffff, !UP0 ;  /* 0x0000ffff05057887 */ /* 0x000fc6000c000000 */
[----:B------:R-:W1:Y:S01]  /*1020*/  F2I.U32.TRUNC.NTZ R2, R2 ;  /* 0x0000000200027305 */ /* 0x000e62000020f000 */
[----:B------:R-:W-:Y:S01]  /*1030*/  UISETP.GT.U32.AND UP1, UPT, UR6, 0xffff, UPT ;  /* 0x0000ffff0600788c */ /* 0x000fe2000bf24070 */
[----:B------:R-:W-:Y:S01]  /*1040*/  FMUL R3, R3, UR10 ;  /* 0x0000000a03037c20 */ /* 0x000fe20008400000 */
[----:B------:R-:W-:-:S05]  /*1050*/  CS2R.32 R164, SR_CgaSize ;  /* 0x0000000000a47805 */ /* 0x000fca0000008a00 */
[----:B------:R-:W-:-:S05]  /*1060*/  IMAD R164, R164, -0xa0, RZ ;  /* 0xffffff60a4a47824 */ /* 0x000fca00078e02ff */
[----:B------:R-:W-:-:S14]  /*1070*/  R2UR UR10, R164 ;  /* 0x00000000a40a72ca */ /* 0x000fdc00000e0000 */
[----:B------:R-:W3:Y:S01]  /*1080*/  LDCU UR10, c[0x0][UR10+0x2a4] ;  /* 0x000054800a0a77ac */ /* 0x000ee20008000800 */
[----:B------:R-:W-:Y:S01]  /*1090*/  ULOP3.LUT UR5, UR5, 0xffff, URZ, 0xc0, !UPT ;  /* 0x0000ffff05057892 */ /* 0x000fe2000f8ec0ff */
[----:B------:R-:W4:Y:S01]  /*10a0*/  F2I.U32.TRUNC.NTZ R3, R3 ;  /* 0x0000000300037305 */ /* 0x000f22000020f000 */
[----:B------:R-:W-:Y:S01]  /*10b0*/  USEL UR6, UR6, 0xffff, !UP1 ;  /* 0x0000ffff06067887 */ /* 0x000fe2000c800000 */
[----:B------:R-:W-:Y:S01]  /*10c0*/  UMOV UR21, 0x5 ;  /* 0x0000000500157882 */ /* 0x000fe20000000000 */
[----:B------:R-:W-:Y:S02]  /*10d0*/  USHF.L.U32 UR27, UR45, 0xa, URZ ;  /* 0x0000000a2d1b7899 */ /* 0x000fe400080006ff */
[----:B------:R-:W-:Y:S01]  /*10e0*/  USHF.L.U32 UR21, UR21, UR5, URZ ;  /* 0x0000000515157299 */ /* 0x000fe200080006ff */
[----:B-1----:R-:W-:Y:S01]  /*10f0*/  R2UR UR4, R2 ;  /* 0x00000000020472ca */ /* 0x002fe200000e0000 */
[----:B------:R-:W-:Y:S01]  /*1100*/  USHF.L.U32 UR26, UR45, 0xc, URZ ;  /* 0x0000000c2d1a7899 */ /* 0x000fe200080006ff */
[----:B------:R-:W-:Y:S01]  /*1110*/  PRMT R2, RZ, 0x7610, R2 ;  /* 0x00007610ff027816 */ /* 0x000fe20000000002 */
[----:B------:R-:W-:Y:S01]  /*1120*/  ULOP3.LUT UR6, UR6, 0xffff, URZ, 0xc0, !UPT ;  /* 0x0000ffff06067892 */ /* 0x000fe2000f8ec0ff */
[----:B------:R-:W-:Y:S01]  /*1130*/  UMOV UR24, 0x1111 ;  /* 0x0000111100187882 */ /* 0x000fe20000000000 */
[----:B------:R-:W1:Y:S01]  /*1140*/  LDCU UR42, c[0x0][0xb24] ;  /* 0x00016480ff2a77ac */ /* 0x000e620008000800 */
[----:B----4-:R-:W-:-:S02]  /*1150*/  R2UR UR7, R3 ;  /* 0x00000000030772ca */ /* 0x010fc400000e0000 */
[----:B------:R-:W-:Y:S01]  /*1160*/  PRMT R3, RZ, 0x7610, R3 ;  /* 0x00007610ff037816 */ /* 0x000fe20000000003 */
[----:B------:R-:W4:Y:S04]  /*1170*/  LDCU UR31, c[0x0][0xb30] ;  /* 0x00016600ff1f77ac */ /* 0x000f280008000800 */
[----:B------:R-:W-:Y:S02]  /*1180*/  UIADD3 UR4, UPT, UPT, -UR4, URZ, URZ ;  /* 0x000000ff04047290 */ /* 0x000fe4000fffe1ff */
[----:B------:R-:W-:Y:S02]  /*1190*/  UISETP.NE.AND UP5, UPT, UR25, 0x2, UPT ;  /* 0x000000021900788c */ /* 0x000fe4000bfa5270 */
[----:B---3--:R-:W-:Y:S02]  /*11a0*/  UIMAD UR4, UR10, UR4, UR8 ;  /* 0x000000040a0472a4 */ /* 0x008fe4000f8e0208 */
[----:B------:R-:W-:-:S02]  /*11b0*/  UIADD3 UR5, UPT, UPT, -UR7, URZ, URZ ;  /* 0x000000ff07057290 */ /* 0x000fc4000fffe1ff */
[----:B------:R-:W-:Y:S02]  /*11c0*/  ULOP3.LUT UR27, UR27, 0x3000, URZ, 0xc0, !UPT ;  /* 0x000030001b1b7892 */ /* 0x000fe4000f8ec0ff */
[----:B------:R-:W-:Y:S01]  /*11d0*/  IMAD.U32 R164, RZ, RZ, UR4 ;  /* 0x00000004ffa47e24 */ /* 0x000fe2000f8e00ff */
[----:B------:R-:W-:Y:S02]  /*11e0*/  ULOP3.LUT UR26, UR26, 0x2000, URZ, 0xc0, !UPT ;  /* 0x000020001a1a7892 */ /* 0x000fe4000f8ec0ff */
[----:B--2---:R-:W-:Y:S01]  /*11f0*/  UISETP.GE.AND UP6, UPT, UR28, 0x1, UPT ;  /* 0x000000011c00788c */ /* 0x004fe2000bfc6270 */
[----:B------:R-:W-:Y:S01]  /*1200*/  UMOV UR20, UR8 ;  /* 0x0000000800147c82 */ /* 0x000fe20008000000 */
[----:B------:R-:W-:Y:S01]  /*1210*/  UMOV UR16, UR30 ;  /* 0x0000001e00107c82 */ /* 0x000fe20008000000 */
[----:B------:R-:W-:Y:S02]  /*1220*/  USHF.L.U32 UR24, UR24, UR6, URZ ;  /* 0x0000000618187299 */ /* 0x000fe400080006ff */
[----:B------:R-:W-:Y:S01]  /*1230*/  UIMAD UR61, UR61, UR5, UR30 ;  /* 0x000000053d3d72a4 */ /* 0x000fe2000f8e021e */
[----:B-1--4-:R-:W-:Y:S11]  /*1240*/  BRA.U UP4, `(.L_x_17) ;  /* 0x0000000104b07547 */ /* 0x012ff6000b800000 */
[----:B------:R-:W-:Y:S01]  /*1250*/  R2UR UR18, R164 ;  /* 0x00000000a41272ca */ /* 0x000fe200000e0000 */
[----:B------:R-:W-:-:S12]  /*1260*/  ULOP3.LUT UR4, UR61, 0x2, URZ, 0x3c, !UPT ;  /* 0x000000023d047892 */ /* 0x000fd8000f8e3cff */
[----:B------:R-:W-:Y:S02]  /*1270*/  UISETP.NE.AND UP0, UPT, UR18, URZ, UPT ;  /* 0x000000ff1200728c */ /* 0x000fe4000bf05270 */
[----:B------:R-:W-:Y:S02]  /*1280*/  UISETP.NE.AND UP2, UPT, UR18, 0x1, UPT ;  /* 0x000000011200788c */ /* 0x000fe4000bf45270 */
[----:B------:R-:W-:Y:S02]  /*1290*/  UISETP.GT.U32.AND UP1, UPT, UR61, 0x1, UP0 ;  /* 0x000000013d00788c */ /* 0x000fe40008724070 */
[----:B------:R-:W-:Y:S02]  /*12a0*/  UISETP.GT.U32.AND UP0, UPT, UR4, 0x1, UP0 ;  /* 0x000000010400788c */ /* 0x000fe40008704070 */
[----:B------:R-:W-:Y:S02]  /*12b0*/  USEL UR7, URZ, 0x1, UP1 ;  /* 0x00000001ff077887 */ /* 0x000fe40008800000 */
[----:B------:R-:W-:-:S02]  /*12c0*/  USEL UR8, URZ, 0x2, UP1 ;  /* 0x00000002ff087887 */ /* 0x000fc40008800000 */
[----:B------:R-:W-:Y:S02]  /*12d0*/  UISETP.GT.U32.AND UP1, UPT, UR61, 0x1, UP2 ;  /* 0x000000013d00788c */ /* 0x000fe40009724070 */
[----:B------:R-:W-:Y:S02]  /*12e0*/  USEL UR12, URZ, 0x4, UP0 ;  /* 0x00000004ff0c7887 */ /* 0x000fe40008000000 */
[----:B------:R-:W-:Y:S02]  /*12f0*/  USEL UR15, URZ, 0x8, UP0 ;  /* 0x00000008ff0f7887 */ /* 0x000fe40008000000 */
[----:B------:R-:W-:Y:S02]  /*1300*/  UISETP.GT.U32.AND UP0, UPT, UR4, 0x1, UP2 ;  /* 0x000000010400788c */ /* 0x000fe40009704070 */
[----:B------:R-:W-:Y:S02]  /*1310*/  USEL UR6, URZ, 0x10, UP1 ;  /* 0x00000010ff067887 */ /* 0x000fe40008800000 */
[----:B------:R-:W-:-:S02]  /*1320*/  USEL UR11, URZ, 0x20, UP1 ;  /* 0x00000020ff0b7887 */ /* 0x000fc40008800000 */
[----:B------:R-:W-:Y:S02]  /*1330*/  UISETP.NE.AND UP1, UPT, UR18, 0x2, UPT ;  /* 0x000000021200788c */ /* 0x000fe4000bf25270 */
[----:B------:R-:W-:Y:S02]  /*1340*/  USEL UR14, URZ, 0x40, UP0 ;  /* 0x00000040ff0e7887 */ /* 0x000fe40008000000 */
[----:B------:R-:W-:Y:S02]  /*1350*/  USEL UR17, URZ, 0x80, UP0 ;  /* 0x00000080ff117887 */ /* 0x000fe40008000000 */
[----:B------:R-:W-:Y:S02]  /*1360*/  UISETP.GT.U32.AND UP0, UPT, UR61, 0x1, UP1 ;  /* 0x000000013d00788c */ /* 0x000fe40008f04070 */
[----:B------:R-:W-:Y:S02]  /*1370*/  UISETP.NE.AND UP2, UPT, UR18, 0x3, UPT ;  /* 0x000000031200788c */ /* 0x000fe4000bf45270 */
[----:B------:R-:W-:-:S02]  /*1380*/  USEL UR5, URZ, 0x100, UP0 ;  /* 0x00000100ff057887 */ /* 0x000fc40008000000 */
[----:B------:R-:W-:Y:S02]  /*1390*/  USEL UR10, URZ, 0x200, UP0 ;  /* 0x00000200ff0a7887 */ /* 0x000fe40008000000 */
[----:B------:R-:W-:Y:S02]  /*13a0*/  UISETP.GT.U32.AND UP0, UPT, UR61, 0x1, UP2 ;  /* 0x000000013d00788c */ /* 0x000fe40009704070 */
[----:B------:R-:W-:Y:S02]  /*13b0*/  UIADD3 UR5, UPT, UPT, UR5, UR6, UR7 ;  /* 0x0000000605057290 */ /* 0x000fe4000fffe007 */
[----:B------:R-:W-:Y:S02]  /*13c0*/  USEL UR9, URZ, 0x1000, UP0 ;  /* 0x00001000ff097887 */ /* 0x000fe40008000000 */
[----:B------:R-:W-:Y:S02]  /*13d0*/  USEL UR13, URZ, 0x2000, UP0 ;  /* 0x00002000ff0d7887 */ /* 0x000fe40008000000 */
[----:B------:R-:W-:-:S02]  /*13e0*/  UIADD3 UR5, UPT, UPT, UR8, UR9, UR5 ;  /* 0x0000000908057290 */ /* 0x000fc4000fffe005 */
[----:B------:R-:W-:Y:S02]  /*13f0*/  UISETP.GT.U32.AND UP1, UPT, UR4, 0x1, UP1 ;  /* 0x000000010400788c */ /* 0x000fe40008f24070 */
[----:B------:R-:W-:Y:S02]  /*1400*/  UIADD3 UR5, UPT, UPT, UR10, UR11, UR5 ;  /* 0x0000000b0a057290 */ /* 0x000fe4000fffe005 */
[----:B------:R-:W-:Y:S02]  /*1410*/  UISETP.GT.U32.AND UP0, UPT, UR4, 0x1, UP2 ;  /* 0x000000010400788c */ /* 0x000fe40009704070 */
[----:B------:R-:W-:Y:S02]  /*1420*/  USEL UR4, URZ, 0x400, UP1 ;  /* 0x00000400ff047887 */ /* 0x000fe40008800000 */
[----:B------:R-:W-:Y:S02]  /*1430*/  UIADD3 UR5, UPT, UPT, UR12, UR13, UR5 ;  /* 0x0000000d0c057290 */ /* 0x000fe4000fffe005 */
[----:B------:R-:W-:-:S02]  /*1440*/  USEL UR6, URZ, 0x4000, UP0 ;  /* 0x00004000ff067887 */ /* 0x000fc40008000000 */
[----:B------:R-:W-:Y:S02]  /*1450*/  UIADD3 UR5, UPT, UPT, UR4, UR14, UR5 ;  /* 0x0000000e04057290 */ /* 0x000fe4000fffe005 */
[----:B------:R-:W-:Y:S02]  /*1460*/  USEL UR7, URZ, 0x800, UP1 ;  /* 0x00000800ff077887 */ /* 0x000fe40008800000 */
[----:B------:R-:W-:Y:S02]  /*1470*/  ULOP3.LUT UR4, UR61, 0xfffffffe, URZ, 0xc0, !UPT ;  /* 0xfffffffe3d047892 */ /* 0x000fe4000f8ec0ff */
[----:B------:R-:W-:Y:S02]  /*1480*/  UIADD3 UR5, UPT, UPT, UR15, UR6, UR5 ;  /* 0x000000060f057290 */ /* 0x000fe4000fffe005 */
[----:B------:R-:W-:Y:S02]  /*1490*/  ULEA UR4, UR18, UR4, 0x2 ;  /* 0x0000000412047291 */ /* 0x000fe4000f8e10ff */
[----:B------:R-:W-:-:S02]  /*14a0*/  USEL UR6, URZ, 0x8000, UP0 ;  /* 0x00008000ff067887 */ /* 0x000fc40008000000 */
[----:B------:R-:W-:-:S03]  /*14b0*/  UIADD3 UR5, UPT, UPT, UR7, UR17, UR5 ;  /* 0x0000001107057290 */ /* 0x000fc6000fffe005 */
[----:B------:R-:W-:Y:S01]  /*14c0*/  UMOV UR7, 0x3 ;  /* 0x0000000300077882 */ /* 0x000fe20000000000 */
[----:B------:R-:W-:Y:S02]  /*14d0*/  UIADD3 UR5, UPT, UPT, UR5, UR6, URZ ;  /* 0x0000000605057290 */ /* 0x000fe4000fffe0ff */
[----:B------:R-:W-:-:S04]  /*14e0*/  USHF.L.U32 UR4, UR7, UR4, URZ ;  /* 0x0000000407047299 */ /* 0x000fc800080006ff */
[----:B------:R-:W-:Y:S02]  /*14f0*/  MOV R3, UR5 ;  /* 0x0000000500037c02 */ /* 0x000fe40008000f00 */
[----:B------:R-:W-:Y:S02]  /*1500*/  IMAD.U32 R2, RZ, RZ, UR4 ;  /* 0x00000004ff027e24 */ /* 0x000fe4000f8e00ff */
.L_x_17:
[----:B------:R-:W-:Y:S05]  /*1510*/  BRA.U !UP6, `(.L_x_18) ;  /* 0x000000010ed47547 */ /* 0x000fea000b800000 */
[----:B------:R-:W1:Y:S01]  /*1520*/  LDCU.128 UR12, c[0x0][0xb10] ;  /* 0x00016200ff0c77ac */ /* 0x000e620008000c00 */
[----:B------:R-:W2:Y:S01]  /*1530*/  LDCU UR6, c[0x0][0x370] ;  /* 0x00006e00ff0677ac */ /* 0x000ea20008000800 */
[----:B------:R-:W3:Y:S01]  /*1540*/  LDCU UR5, c[0x0][0x374] ;  /* 0x00006e80ff0577ac */ /* 0x000ee20008000800 */
[----:B------:R-:W4:Y:S01]  /*1550*/  LDCU UR29, c[0x0][0xb0c] ;  /* 0x00016180ff1d77ac */ /* 0x000f220008000800 */
[----:B------:R-:W4:Y:S01]  /*1560*/  LDCU UR4, c[0x0][0xb20] ;  /* 0x00016400ff0477ac */ /* 0x000f220008000800 */
[----:B------:R-:W4:Y:S01]  /*1570*/  LDCU.64 UR8, c[0x0][0xb28] ;  /* 0x00016500ff0877ac */ /* 0x000f220008000a00 */
[----:B-1----:R-:W-:Y:S02]  /*1580*/  UISETP.NE.AND UP0, UPT, UR14, 0x1, UPT ;  /* 0x000000010e00788c */ /* 0x002fe4000bf05270 */
[----:B---3--:R-:W-:Y:S02]  /*1590*/  UIMAD.WIDE.U32 UR10, UR5, UR15, URZ ;  /* 0x0000000f050a72a5 */ /* 0x008fe4000f8e00ff */
[----:B--2---:R-:W-:-:S02]  /*15a0*/  UIMAD.WIDE.U32 UR18, UR6, UR12, URZ ;  /* 0x0000000c061272a5 */ /* 0x004fc4000f8e00ff */
[----:B----4-:R-:W-:Y:S02]  /*15b0*/  UISETP.NE.AND UP1, UPT, UR29, 0x1, UPT ;  /* 0x000000011d00788c */ /* 0x010fe4000bf25270 */
[----:B------:R-:W-:Y:S01]  /*15c0*/  UISETP.NE.AND UP2, UPT, UR28, 0x1, UPT ;  /* 0x000000011c00788c */ /* 0x000fe2000bf45270 */
[----:B------:R-:W-:Y:S02]  /*15d0*/  UMOV UR10, UR11 ;  /* 0x0000000b000a7c82 */ /* 0x000fe40008000000 */
[----:B------:R-:W-:Y:S01]  /*15e0*/  UMOV UR18, UR19 ;  /* 0x0000001300127c82 */ /* 0x000fe20008000000 */
[----:B------:R-:W-:Y:S02]  /*15f0*/  @UP0 USHF.R.U32.HI UR5, URZ, UR4, UR10 ;  /* 0x00000004ff050299 */ /* 0x000fe4000801160a */
[----:B------:R-:W-:Y:S02]  /*1600*/  UIMAD.WIDE.U32 UR22, UR20, UR15, URZ ;  /* 0x0000000f141672a5 */ /* 0x000fe4000f8e00ff */
[----:B------:R-:W-:-:S02]  /*1610*/  UIMAD.WIDE.U32 UR10, UR5, UR8, URZ ;  /* 0x00000008050a72a5 */ /* 0x000fc4000f8e00ff */
[----:B------:R-:W-:Y:S02]  /*1620*/  @UP1 USHF.R.U32.HI UR6, URZ, UR13, UR18 ;  /* 0x0000000dff061299 */ /* 0x000fe40008011612 */
[----:B------:R-:W-:Y:S02]  /*1630*/  UIMAD.WIDE.U32 UR16, UR30, UR12, URZ ;  /* 0x0000000c1e1072a5 */ /* 0x000fe4000f8e00ff */
[----:B------:R-:W-:Y:S01]  /*1640*/  UIMAD.WIDE.U32 UR18, UR6, UR8, URZ ;  /* 0x00000008061272a5 */ /* 0x000fe2000f8e00ff */
[----:B------:R-:W-:Y:S01]  /*1650*/  UMOV UR22, UR23 ;  /* 0x0000001700167c82 */ /* 0x000fe20008000000 */
[----:B------:R-:W-:Y:S01]  /*1660*/  UMOV UR10, UR11 ;  /* 0x0000000b000a7c82 */ /* 0x000fe20008000000 */
[----:B------:R-:W-:Y:S02]  /*1670*/  USHF.R.U32.HI UR22, URZ, UR4, UR22 ;  /* 0x00000004ff167299 */ /* 0x000fe40008011616 */
[----:B------:R-:W-:Y:S02]  /*1680*/  @UP2 USHF.R.U32.HI UR5, URZ, UR9, UR10 ;  /* 0x00000009ff052299 */ /* 0x000fe4000801160a */
[----:B------:R-:W-:Y:S01]  /*1690*/  UMOV UR7, UR19 ;  /* 0x0000001300077c82 */ /* 0x000fe20008000000 */
[----:B------:R-:W-:Y:S01]  /*16a0*/  UMOV UR16, UR17 ;  /* 0x0000001100107c82 */ /* 0x000fe20008000000 */
[----:B------:R-:W-:-:S02]  /*16b0*/  @UP2 USHF.R.U32.HI UR6, URZ, UR9, UR7 ;  /* 0x00000009ff062299 */ /* 0x000fc40008011607 */
[----:B------:R-:W-:Y:S02]  /*16c0*/  USHF.R.U32.HI UR16, URZ, UR13, UR16 ;  /* 0x0000000dff107299 */ /* 0x000fe40008011610 */
[----:B------:R-:W-:Y:S02]  /*16d0*/  USEL UR4, UR20, UR22, !UP0 ;  /* 0x0000001614047287 */ /* 0x000fe4000c000000 */
[----:B------:R-:W-:Y:S02]  /*16e0*/  UIMAD UR7, UR5, UR28, URZ ;  /* 0x0000001c050772a4 */ /* 0x000fe4000f8e02ff */
[----:B------:R-:W-:Y:S02]  /*16f0*/  USEL UR5, UR30, UR16, !UP1 ;  /* 0x000000101e057287 */ /* 0x000fe4000c800000 */
[----:B------:R-:W-:Y:S02]  /*1700*/  UIMAD UR12, UR6, UR28, URZ ;  /* 0x0000001c060c72a4 */ /* 0x000fe4000f8e02ff */
[----:B------:R-:W-:-:S02]  /*1710*/  UISETP.GE.AND UP0, UPT, UR4, UR7, UPT ;  /* 0x000000070400728c */ /* 0x000fc4000bf06270 */
[----:B------:R-:W-:Y:S02]  /*1720*/  UIMAD.WIDE.U32 UR10, UR4, UR8, URZ ;  /* 0x00000008040a72a5 */ /* 0x000fe4000f8e00ff */
[----:B------:R-:W-:Y:S02]  /*1730*/  UISETP.GE.OR UP0, UPT, UR5, UR12, UP0 ;  /* 0x0000000c0500728c */ /* 0x000fe40008706670 */
[----:B------:R-:W-:Y:S02]  /*1740*/  UIMAD.WIDE.U32 UR12, UR5, UR8, URZ ;  /* 0x00000008050c72a5 */ /* 0x000fe4000f8e00ff */
[----:B------:R-:W-:Y:S01]  /*1750*/  UIADD3 UR10, UPT, UPT, -UR4, URZ, URZ ;  /* 0x000000ff040a7290 */ /* 0x000fe2000fffe1ff */
[----:B------:R-:W-:Y:S01]  /*1760*/  UMOV UR8, UR11 ;  /* 0x0000000b00087c82 */ /* 0x000fe20008000000 */
[----:B------:R-:W-:Y:S02]  /*1770*/  UIADD3 UR16, UPT, UPT, -UR5, URZ, URZ ;  /* 0x000000ff05107290 */ /* 0x000fe4000fffe1ff */
[----:B------:R-:W-:-:S03]  /*1780*/  USHF.R.U32.HI UR8, URZ, UR9, UR8 ;  /* 0x00000009ff087299 */ /* 0x000fc60008011608 */
[----:B------:R-:W-:Y:S01]  /*1790*/  @!UP0 UMOV UR7, UR13 ;  /* 0x0000000d00078c82 */ /* 0x000fe20008000000 */
[----:B------:R-:W-:Y:S02]  /*17a0*/  UIMAD UR20, UR14, UR10, UR20 ;  /* 0x0000000a0e1472a4 */ /* 0x000fe4000f8e0214 */
[----:B------:R-:W-:Y:S02]  /*17b0*/  USEL UR8, UR4, UR8, !UP2 ;  /* 0x0000000804087287 */ /* 0x000fe4000d000000 */
[----:B------:R-:W-:Y:S02]  /*17c0*/  @!UP0 USHF.R.U32.HI UR7, URZ, UR9, UR7 ;  /* 0x00000009ff078299 */ /* 0x000fe40008011607 */
[----:B------:R-:W-:Y:S02]  /*17d0*/  UIADD3 UR9, UPT, UPT, -UR8, URZ, URZ ;  /* 0x000000ff08097290 */ /* 0x000fe4000fffe1ff */
[----:B------:R-:W-:Y:S02]  /*17e0*/  @!UP0 USEL UR7, UR5, UR7, !UP2 ;  /* 0x0000000705078287 */ /* 0x000fe4000d000000 */
[----:B------:R-:W-:-:S02]  /*17f0*/  UIMAD UR9, UR28, UR9, UR4 ;  /* 0x000000091c0972a4 */ /* 0x000fc4000f8e0204 */
[----:B------:R-:W-:Y:S02]  /*1800*/  @!UP0 UIADD3 UR8, UPT, UPT, UR8, -UR7, URZ ;  /* 0x8000000708088290 */ /* 0x000fe4000fffe0ff */
[----:B------:R-:W-:Y:S02]  /*1810*/  @!UP0 UIMAD UR6, UR9, UR6, UR7 ;  /* 0x00000006090682a4 */ /* 0x000fe4000f8e0207 */
[----:B------:R-:W-:Y:S02]  /*1820*/  @!UP0 UIMAD UR4, UR8, UR28, UR5 ;  /* 0x0000001c080482a4 */ /* 0x000fe4000f8e0205 */
[----:B------:R-:W-:Y:S02]  /*1830*/  UIMAD UR16, UR29, UR16, UR30 ;  /* 0x000000101d1072a4 */ /* 0x000fe4000f8e021e */
[----:B------:R-:W-:Y:S01]  /*1840*/  UIMAD UR20, UR4, UR14, UR20 ;  /* 0x0000000e041472a4 */ /* 0x000fe2000f8e0214 */
[----:B------:R-:W-:Y:S02]  /*1850*/  @!UP0 UMOV UR5, UR6 ;  /* 0x0000000600058c82 */ /* 0x000fe40008000000 */
[----:B------:R-:W-:-:S12]  /*1860*/  UIMAD UR16, UR5, UR29, UR16 ;  /* 0x0000001d051072a4 */ /* 0x000fd8000f8e0210 */
.L_x_18:
[----:B------:R-:W-:-:S09]  /*1870*/  UISETP.NE.AND UP0, UPT, UR31, 0x1, UPT ;  /* 0x000000011f00788c */ /* 0x000fd2000bf05270 */
[----:B------:R-:W-:Y:S05]  /*1880*/  BRA.U UP0, `(.L_x_19) ;  /* 0x0000000100447547 */ /* 0x000fea000b800000 */
[----:B------:R-:W1:Y:S01]  /*1890*/  LDCU.128 UR8, c[0x0][0xb10] ;  /* 0x00016200ff0877ac */ /* 0x000e620008000c00 */
[----:B------:R-:W2:Y:S01]  /*18a0*/  LDCU UR12, c[0x0][0xb0c] ;  /* 0x00016180ff0c77ac */ /* 0x000ea20008000800 */
[----:B------:R-:W3:Y:S01]  /*18b0*/  LDCU UR13, c[0x0][0xb20] ;  /* 0x00016400ff0d77ac */ /* 0x000ee20008000800 */
[----:B-1----:R-:W-:Y:S02]  /*18c0*/  UIMAD.WIDE.U32 UR6, UR16, UR8, URZ ;  /* 0x00000008100672a5 */ /* 0x002fe4000f8e00ff */
[----:B------:R-:W-:Y:S02]  /*18d0*/  UIMAD.WIDE.U32 UR4, UR20, UR11, URZ ;  /* 0x0000000b140472a5 */ /* 0x000fe4000f8e00ff */
[----:B--2---:R-:W-:Y:S02]  /*18e0*/  UISETP.NE.AND UP1, UPT, UR12, 0x1, UPT ;  /* 0x000000010c00788c */ /* 0x004fe4000bf25270 */
[----:B------:R-:W-:Y:S01]  /*18f0*/  UISETP.NE.AND UP0, UPT, UR10, 0x1, UPT ;  /* 0x000000010a00788c */ /* 0x000fe2000bf05270 */
[----:B------:R-:W-:-:S02]  /*1900*/  UMOV UR6, UR7 ;  /* 0x0000000700067c82 */ /* 0x000fc40008000000 */
[----:B------:R-:W-:Y:S01]  /*1910*/  UMOV UR4, UR5 ;  /* 0x0000000500047c82 */ /* 0x000fe20008000000 */
[----:B------:R-:W-:Y:S02]  /*1920*/  USHF.R.U32.HI UR9, URZ, UR9, UR6 ;  /* 0x00000009ff097299 */ /* 0x000fe40008011606 */
[----:B---3--:R-:W-:Y:S02]  /*1930*/  USHF.R.U32.HI UR4, URZ, UR13, UR4 ;  /* 0x0000000dff047299 */ /* 0x008fe40008011604 */
[----:B------:R-:W-:Y:S02]  /*1940*/  USEL UR5, UR16, UR9, !UP1 ;  /* 0x0000000910057287 */ /* 0x000fe4000c800000 */
[----:B------:R-:W-:-:S04]  /*1950*/  USEL UR4, UR20, UR4, !UP0 ;  /* 0x0000000414047287 */ /* 0x000fc8000c000000 */
[----:B------:R-:W-:Y:S02]  /*1960*/  UIADD3 UR6, UPT, UPT, -UR4, UR5, URZ ;  /* 0x0000000504067290 */ /* 0x000fe4000fffe1ff */
[----:B------:R-:W-:Y:S02]  /*1970*/  UIADD3 UR4, UPT, UPT, UR4, -UR5, URZ ;  /* 0x8000000504047290 */ /* 0x000fe4000fffe0ff */
[----:B------:R-:W-:Y:S02]  /*1980*/  UIMAD UR20, UR6, UR10, UR20 ;  /* 0x0000000a061472a4 */ /* 0x000fe4000f8e0214 */
[----:B------:R-:W-:-:S12]  /*1990*/  UIMAD UR16, UR4, UR12, UR16 ;  /* 0x0000000c041072a4 */ /* 0x000fd8000f8e0210 */
.L_x_19:
[----:B------:R-:W-:-:S09]  /*19a0*/  UISETP.EQ.U32.AND UP0, UPT, UR33, 0x1, UPT ;  /* 0x000000012100788c */ /* 0x000fd2000bf02070 */
[----:B------:R-:W-:Y:S05]  /*19b0*/  BRA.U !UP0, `(.L_x_20) ;  /* 0x00000001080c7547 */ /* 0x000fea000b800000 */
[----:B------:R-:W-:Y:S01]  /*19c0*/  UCGABAR_WAIT ;  /* 0x0000000000007dc7 */ /* 0x000fe20008000000 */
[----:B------:R-:W-:Y:S01]  /*19d0*/  CCTL.IVALL ;  /* 0x00000000ff00798f */ /* 0x000fe20002000000 */
[----:B------:R-:W-:Y:S05]  /*19e0*/  BRA `(.L_x_21) ;  /* 0x0000000000047947 */ /* 0x000fea0003800000 */
.L_x_20:
[----:B------:R-:W-:Y:S06]  /*19f0*/  BAR.SYNC.DEFER_BLOCKING 0x0 ;  /* 0x0000000000007b1d */ /* 0x000fec0000010000 */
.L_x_21:
[----:B------:R-:W-:Y:S05]  /*1a00*/  BRA.U UP5, `(.L_x_22) ;  /* 0x00000015051c7547 */ /* 0x000fea000b800000 */
[----:B------:R-:W1:Y:S01]  /*1a10*/  LDCU UR6, c[0x0][0x38c] ;  /* 0x00007180ff0677ac */ /* 0x000e620008000800 */
[----:B------:R-:W-:Y:S01]  /*1a20*/  PLOP3.LUT P1, PT, PT, PT, UP3, 0x80, 0x8 ;  /* 0x000000000008781c */ /* 0x000fe20003f2f038 */
[----:B------:R-:W-:Y:S01]  /*1a30*/  IMAD.MOV.U32 R12, RZ, RZ, 0x1 ;  /* 0x00000001ff0c7424 */ /* 0x000fe200078e00ff */
[----:B------:R-:W-:Y:S01]  /*1a40*/  ISETP.NE.AND P2, PT, R0, RZ, P3 ;  /* 0x000000ff0000720c */ /* 0x000fe20001f45270 */
[----:B------:R-:W-:Y:S01]  /*1a50*/  USHF.L.U32 UR7, UR30, 0x7, URZ ;  /* 0x000000071e077899 */ /* 0x000fe200080006ff */
[----:B------:R-:W-:Y:S01]  /*1a60*/  PLOP3.LUT P1, PT, P1, PT, PT, 0x8, 0x80 ;  /* 0x000000000080781c */ /* 0x000fe20000f2e170 */
[----:B------:R-:W-:Y:S01]  /*1a70*/  UISETP.NE.AND UP1, UPT, UR25, URZ, UPT ;  /* 0x000000ff1900728c */ /* 0x000fe2000bf25270 */
[----:B------:R-:W-:Y:S01]  /*1a80*/  CS2R R10, SRZ ;  /* 0x00000000000a7805 */ /* 0x000fe2000001ff00 */
[----:B------:R-:W-:Y:S01]  /*1a90*/  IMAD.MOV.U32 R9, RZ, RZ, RZ ;  /* 0x000000ffff097224 */ /* 0x000fe200078e00ff */
[----:B------:R-:W2:Y:S01]  /*1aa0*/  LDCU UR40, c[0x0][0x370] ;  /* 0x00006e00ff2877ac */ /* 0x000ea20008000800 */
[----:B------:R-:W-:Y:S01]  /*1ab0*/  IMAD.MOV.U32 R8, RZ, RZ, 0x1 ;  /* 0x00000001ff087424 */ /* 0x000fe200078e00ff */
[----:B------:R-:W-:Y:S01]  /*1ac0*/  USEL UR25, UR44, 0x2, UP1 ;  /* 0x000000022c197887 */ /* 0x000fe20008800000 */
[----:B------:R-:W3:Y:S01]  /*1ad0*/  LDCU.64 UR30, c[0x0][0x348] ;  /* 0x00006900ff1e77ac */ /* 0x000ee20008000a00 */
[----:B-1----:R-:W-:-:S02]  /*1ae0*/  UIADD3 UR5, UPT, UPT, UR6, 0x7f, URZ ;  /* 0x0000007f06057890 */ /* 0x002fc4000fffe0ff */
[----:B------:R-:W-:Y:S02]  /*1af0*/  UIADD3 UR49, UPT, UPT, UR6, 0xfe, URZ ;  /* 0x000000fe06317890 */ /* 0x000fe4000fffe0ff */
[----:B------:R-:W-:Y:S01]  /*1b00*/  USHF.R.S32.HI UR4, URZ, 0x1f, UR5 ;  /* 0x0000001fff047899 */ /* 0x000fe20008011405 */
[----:B------:R-:W1:Y:S03]  /*1b10*/  LDCU UR39, c[0x0][0x374] ;  /* 0x00006e80ff2777ac */ /* 0x000e660008000800 */
[----:B------:R-:W-:Y:S02]  /*1b20*/  ULEA.HI UR4, UR4, UR5, URZ, 0x7 ;  /* 0x0000000504047291 */ /* 0x000fe4000f8f38ff */
[----:B------:R-:W-:Y:S02]  /*1b30*/  ULOP3.LUT UR5, UR7, 0x80, URZ, 0xc0, !UPT ;  /* 0x0000008007057892 */ /* 0x000fe4000f8ec0ff */
[----:B------:R-:W-:-:S02]  /*1b40*/  USHF.R.S32.HI UR43, URZ, 0x7, UR4 ;  /* 0x00000007ff2b7899 */ /* 0x000fc40008011404 */
[----:B------:R-:W-:Y:S02]  /*1b50*/  UIADD3 UR4, UPT, UPT, UR6, -0x1, URZ ;  /* 0xffffffff06047890 */ /* 0x000fe4000fffe0ff */
[----:B------:R-:W-:Y:S02]  /*1b60*/  UISETP.LT.U32.AND UP0, UPT, UR43, 0x5, UPT ;  /* 0x000000052b00788c */ /* 0x000fe4000bf01070 */
[----:B------:R-:W-:Y:S02]  /*1b70*/  UISETP.GE.U32.AND UP2, UPT, UR4, -0xff, UPT ;  /* 0xffffff010400788c */ /* 0x000fe4000bf46070 */
[----:B------:R-:W-:Y:S02]  /*1b80*/  USEL UR41, UR43, 0x5, UP0 ;  /* 0x000000052b297887 */ /* 0x000fe40008000000 */
[----:B------:R-:W-:Y:S02]  /*1b90*/  ULEA UR48, UR48, UR5, 0x6 ;  /* 0x0000000530307291 */ /* 0x000fe4000f8e30ff */
[----:B------:R-:W-:-:S02]  /*1ba0*/  UIADD3 UR4, UPT, UPT, UR41, -0x1, URZ ;  /* 0xffffffff29047890 */ /* 0x000fc4000fffe0ff */
[----:B------:R-:W-:Y:S02]  /*1bb0*/  ULEA UR46, UR32, UR5, 0x5 ;  /* 0x00000005202e7291 */ /* 0x000fe4000f8e28ff */
[----:B------:R-:W-:Y:S02]  /*1bc0*/  UIADD3 UR47, UPT, UPT, UR43, -UR41, URZ ;  /* 0x800000292b2f7290 */ /* 0x000fe4000fffe0ff */
[----:B------:R-:W-:Y:S01]  /*1bd0*/  @UP2 UIADD3 UR4, UPT, UPT, UR41, URZ, URZ ;  /* 0x000000ff29042290 */ /* 0x000fe2000fffe0ff */
[----:B------:R-:W-:-:S03]  /*1be0*/  UMOV UR7, URZ ;  /* 0x000000ff00077c82 */ /* 0x000fc60008000000 */
[----:B------:R-:W-:Y:S02]  /*1bf0*/  UIADD3 UR29, UPT, UPT, UR4, 0x1, URZ ;  /* 0x00000001041d7890 */ /* 0x000fe4000fffe0ff */
[----:B-123--:R-:W-:-:S12]  /*1c00*/  UIADD3 UR44, UPT, UPT, -UR4, URZ, URZ ;  /* 0x000000ff042c7290 */ /* 0x00efd8000fffe1ff */
.L_x_42:
[----:B------:R-:W-:Y:S01]  /*1c10*/  UISETP.NE.AND UP0, UPT, UR45, URZ, UPT ;  /* 0x000000ff2d00728c */ /* 0x000fe2000bf05270 */
[----:B-1----:R-:W1:Y:S08]  /*1c20*/  S2UR UR45, SR_CgaCtaId ;  /* 0x00000000002d79c3 */ /* 0x002e700000008800 */
[----:B------:R-:W-:Y:S05]  /*1c30*/  BRA.U UP0, `(.L_x_23) ;  /* 0x0000000100347547 */ /* 0x000fea000b800000 */
[----:B------:R-:W2:Y:S01]  /*1c40*/  S2R R0, SR_CgaCtaId ;  /* 0x0000000000007919 */ /* 0x000ea20000008800 */
[----:B------:R-:W-:Y:S02]  /*1c50*/  MOV R3, 0x400 ;  /* 0x0000040000037802 */ /* 0x000fe40000000f00 */
[----:B------:R-:W-:Y:S02]  /*1c60*/  SHF.L.U32 R2, R8, 0x1f, RZ ;  /* 0x0000001f08027819 */ /* 0x000fe400000006ff */
[----:B--2---:R-:W-:-:S05]  /*1c70*/  LEA R0, R0, R3, 0x18 ;  /* 0x0000000300007211 */ /* 0x004fca00078ec0ff */
[----:B------:R-:W-:-:S04]  /*1c80*/  IMAD R3, R9, 0x8, R0 ;  /* 0x0000000809037824 */ /* 0x000fc800078e0200 */
[----:B------:R-:W2:Y:S02]  /*1c90*/  SYNCS.PHASECHK.TRANS64.TRYWAIT P0, [R3+URZ+0xf0], R2 ;  /* 0x0000f002030075a7 */ /* 0x000ea400080011ff */
[----:B--2---:R-:W-:Y:S05]  /*1ca0*/  @!P0 BRA `(.L_x_24) ;  /* 0x000000a000d88947 */ /* 0x004fea0003800000 */
.L_x_145:
[----:B------:R-:W-:Y:S01]  /*1cb0*/  VIADD R9, R9, 0x1 ;  /* 0x0000000109097836 */ /* 0x000fe20000000000 */
[----:B------:R2:W-:Y:S04]  /*1cc0*/  SYNCS.ARRIVE.TRANS64.A1T0 RZ, [R3+URZ+0xe0], RZ ;  /* 0x0000e0ff03ff79a7 */ /* 0x0005e800081000ff */
[----:B------:R-:W-:-:S04]  /*1cd0*/  ISETP.NE.AND P0, PT, R9, 0x2, PT ;  /* 0x000000020900780c */ /* 0x000fc80003f05270 */
[----:B------:R-:W-:Y:S02]  /*1ce0*/  SEL R9, R9, RZ, P0 ;  /* 0x000000ff09097207 */ /* 0x000fe40000000000 */
[----:B--2---:R-:W-:-:S04]  /*1cf0*/  SEL R3, RZ, 0x1, P0 ;  /* 0x00000001ff037807 */ /* 0x004fc80000000000 */
[----:B------:R-:W-:-:S07]  /*1d00*/  LOP3.LUT R8, R8, R3, RZ, 0x3c, !PT ;  /* 0x0000000308087212 */ /* 0x000fce00078e3cff */
.L_x_23:
[----:B------:R-:W-:Y:S01]  /*1d10*/  UMOV UR6, 0x400 ;  /* 0x0000040000067882 */ /* 0x000fe20000000000 */
[----:B------:R-:W-:Y:S01]  /*1d20*/  SHF.L.U32 R0, R12, 0x1f, RZ ;  /* 0x0000001f0c007819 */ /* 0x000fe200000006ff */
[----:B-1----:R-:W-:Y:S02]  /*1d30*/  ULEA UR6, UR45, UR6, 0x18 ;  /* 0x000000062d067291 */ /* 0x002fe4000f8ec0ff */
[----:B------:R-:W-:Y:S02]  /*1d40*/  UISETP.GE.U32.AND UP0, UPT, UR49, 0xff, UPT ;  /* 0x000000ff3100788c */ /* 0x000fe4000bf06070 */
[----:B------:R-:W-:Y:S02]  /*1d50*/  ULEA UR4, UR7, UR6, 0x3 ;  /* 0x0000000607047291 */ /* 0x000fe4000f8e18ff */
[----:B------:R-:W-:Y:S01]  /*1d60*/  ULEA UR11, UR20, UR48, 0x8 ;  /* 0x00000030140b7291 */ /* 0x000fe2000f8e40ff */
[----:B------:R-:W-:-:S06]  /*1d70*/  UMOV UR13, URZ ;  /* 0x000000ff000d7c82 */ /* 0x000fcc0008000000 */
[----:B------:R1:W2:Y:S01]  /*1d80*/  SYNCS.PHASECHK.TRANS64.TRYWAIT P0, [UR4+0x28], R0 ;  /* 0x00002800ff0075a7 */ /* 0x0002a20008001104 */
[----:B------:R-:W-:-:S04]  /*1d90*/  ULEA.HI UR4, UR16, UR16, URZ, 0x1 ;  /* 0x0000001010047291 */ /* 0x000fc8000f8f08ff */
[----:B------:R-:W-:-:S04]  /*1da0*/  USHF.L.U32 UR4, UR4, 0x7, URZ ;  /* 0x0000000704047899 */ /* 0x000fc800080006ff */
[----:B------:R-:W-:-:S04]  /*1db0*/  ULOP3.LUT UR35, UR4, 0xffffff00, URZ, 0xc0, !UPT ;  /* 0xffffff0004237892 */ /* 0x000fc8000f8ec0ff */
[----:B------:R-:W-:Y:S01]  /*1dc0*/  UIADD3 UR35, UPT, UPT, UR46, UR35, URZ ;  /* 0x000000232e237290 */ /* 0x000fe2000fffe0ff */
[----:B------:R-:W-:Y:S11]  /*1dd0*/  BRA.U !UP0, `(.L_x_25) ;  /* 0x0000000108cc7547 */ /* 0x000ff6000b800000 */
[----:B------:R-:W-:Y:S01]  /*1de0*/  UMOV UR18, UR44 ;  /* 0x0000002c00127c82 */ /* 0x000fe20008000000 */
[----:B------:R-:W-:Y:S01]  /*1df0*/  UMOV UR4, UR7 ;  /* 0x0000000700047c82 */ /* 0x000fe20008000000 */
[----:B------:R-:W-:-:S05]  /*1e00*/  UMOV UR34, URZ ;  /* 0x000000ff00227c82 */ /* 0x000fca0008000000 */
.L_x_31:
[----:B------:R-:W-:Y:S01]  /*1e10*/  ULEA UR33, UR4, UR6, 0x3 ;  /* 0x0000000604217291 */ /* 0x000fe2000f8e18ff */
[----:B------:R-:W-:Y:S01]  /*1e20*/  @P3 MOV R2, 0x10000 ;  /* 0x0001000000023802 */ /* 0x000fe20000000f00 */
[----:B--234-:R-:W-:Y:S10]  /*1e30*/  @P0 BRA `(.L_x_26) ;  /* 0x00000000000c0947 */ /* 0x01cff40003800000 */
[----:B------:R-:W-:-:S04]  /*1e40*/  SHF.L.U32 R3, R12, 0x1f, RZ ;  /* 0x0000001f0c037819 */ /* 0x000fc800000006ff */
[----:B------:R-:W2:Y:S02]  /*1e50*/  SYNCS.PHASECHK.TRANS64.TRYWAIT P0, [UR33+0x28], R3 ;  /* 0x00002803ff0075a7 */ /* 0x000ea40008001121 */
[----:B--2---:R-:W-:Y:S05]  /*1e60*/  @!P0 BRA `(.L_x_27) ;  /* 0x000000a0007c8947 */ /* 0x004fea0003800000 */
.L_x_26:
[----:B------:R2:W-:Y:S01]  /*1e70*/  @P3 SYNCS.ARRIVE.TRANS64 RZ, [UR33], R2 ;  /* 0x00000002ffff39a7 */ /* 0x0005e20008000021 */
[----:B------:R-:W-:Y:S02]  /*1e80*/  ULOP3.LUT UR5, UR25, 0x2, URZ, 0xfc, !UPT ;  /* 0x0000000219057892 */ /* 0x000fe4000f8efcff */
[----:B------:R-:W-:Y:S02]  /*1e90*/  UIADD3 UR18, UPT, UPT, UR18, 0x1, URZ ;  /* 0x0000000112127890 */ /* 0x000fe4000fffe0ff */
[----:B------:R-:W-:Y:S02]  /*1ea0*/  UISETP.NE.AND UP0, UPT, UR5, 0x2, UPT ;  /* 0x000000020500788c */ /* 0x000fe4000bf05270 */
[----:B------:R-:W-:-:S07]  /*1eb0*/  UISETP.NE.AND UP2, UPT, UR18, 0x1, UPT ;  /* 0x000000011200788c */ /* 0x000fce000bf45270 */
[----:B------:R-:W-:Y:S05]  /*1ec0*/  BRA.U UP0, `(.L_x_28) ;  /* 0x0000000100047547 */ /* 0x000fea000b800000 */
[----:B------:R-:W-:Y:S05]  /*1ed0*/  BPT.TRAP 0x1 ;  /* 0x000000040000795c */ /* 0x000fea0000300000 */
.L_x_28:
[----:B------:R-:W-:Y:S04]  /*1ee0*/  BSSY.RECONVERGENT B0, `(.L_x_29) ;  /* 0x0000003000007945 */ /* 0x000fe80003800200 */
[----:B------:R-:W-:Y:S05]  /*1ef0*/  @!P2 BRA `(.L_x_30) ;  /* 0x000000000004a947 */ /* 0x000fea0003800000 */
[----:B------:R-:W-:Y:S05]  /*1f00*/  BPT.TRAP 0x1 ;  /* 0x000000040000795c */ /* 0x000fea0000300000 */
.L_x_30:
[----:B------:R-:W-:Y:S05]  /*1f10*/  BSYNC.RECONVERGENT B0 ;  /* 0x0000000000007941 */ /* 0x000fea0003800200 */
.L_x_29:
[----:B------:R-:W-:Y:S02]  /*1f20*/  UIADD3 UR5, UPT, UPT, UR4, 0x1, URZ ;  /* 0x0000000104057890 */ /* 0x000fe4000fffe0ff */
[----:B------:R-:W-:Y:S02]  /*1f30*/  USHF.L.U32 UR4, UR4, 0xe, URZ ;  /* 0x0000000e04047899 */ /* 0x000fe400080006ff */
[----:B------:R-:W-:Y:S02]  /*1f40*/  UISETP.NE.AND UP0, UPT, UR5, 0x5, UPT ;  /* 0x000000050500788c */ /* 0x000fe4000bf05270 */
[----:B------:R-:W-:Y:S02]  /*1f50*/  UIADD3 UR16, UP1, UPT, UR30, 0x80, URZ ;  /* 0x000000801e107890 */ /* 0x000fe4000ff3e0ff */
[----:B------:R-:W-:Y:S02]  /*1f60*/  USEL UR8, URZ, 0x1, UP0 ;  /* 0x00000001ff087887 */ /* 0x000fe40008000000 */
[----:B------:R-:W-:-:S02]  /*1f70*/  USEL UR7, UR5, URZ, UP0 ;  /* 0x000000ff05077287 */ /* 0x000fc40008000000 */
[----:B------:R-:W-:Y:S02]  /*1f80*/  ULOP3.LUT UR32, UR27, UR4, URZ, 0xfc, !UPT ;  /* 0x000000041b207292 */ /* 0x000fe4000f8efcff */
[----:B------:R-:W-:Y:S01]  /*1f90*/  ULEA UR5, UR7, UR6, 0x3 ;  /* 0x0000000607057291 */ /* 0x000fe2000f8e18ff */
[----:B------:R-:W-:Y:S01]  /*1fa0*/  LOP3.LUT R12, R12, UR8, RZ, 0x3c, !PT ;  /* 0x000000080c0c7c12 */ /* 0x000fe2000f8e3cff */
[----:B------:R-:W-:Y:S02]  /*1fb0*/  UIADD3 UR14, UP0, UPT, UR30, 0x180, URZ ;  /* 0x000001801e0e7890 */ /* 0x000fe4000ff1e0ff */
[----:B------:R-:W-:Y:S01]  /*1fc0*/  ULOP3.LUT UR8, UR26, UR4, URZ, 0xfc, !UPT ;  /* 0x000000041a087292 */ /* 0x000fe2000f8efcff */
[----:B-1----:R-:W-:Y:S01]  /*1fd0*/  SHF.L.U32 R0, R12, 0x1f, RZ ;  /* 0x0000001f0c007819 */ /* 0x002fe200000006ff */
[----:B------:R-:W-:Y:S02]  /*1fe0*/  ULOP3.LUT UR33, UR33, 0xfefffff8, URZ, 0xc0, !UPT ;  /* 0xfefffff821217892 */ /* 0x000fe4000f8ec0ff */
[----:B------:R-:W-:Y:S01]  /*1ff0*/  UIADD3.X UR17, UPT, UPT, URZ, UR31, URZ, UP1, !UPT ;  /* 0x0000001fff117290 */ /* 0x000fe20008ffe4ff */
[----:B------:R3:W4:Y:S01]  /*2000*/  SYNCS.PHASECHK.TRANS64.TRYWAIT P0, [UR5+0x28], R0 ;  /* 0x00002800ff0075a7 */ /* 0x0007220008001105 */
[----:B------:R-:W-:-:S02]  /*2010*/  UIADD3 UR32, UPT, UPT, UR6, 0xc400, UR32 ;  /* 0x0000c40006207890 */ /* 0x000fc4000fffe020 */
[----:B------:R-:W-:Y:S02]  /*2020*/  UPRMT UR5, URZ, 0x5410, UR24 ;  /* 0x00005410ff057896 */ /* 0x000fe40008000018 */
[----:B------:R-:W-:Y:S02]  /*2030*/  UIADD3 UR8, UPT, UPT, UR6, 0x20400, UR8 ;  /* 0x0002040006087890 */ /* 0x000fe4000fffe008 */
[----:B------:R-:W-:Y:S02]  /*2040*/  UIADD3.X UR15, UPT, UPT, URZ, UR31, URZ, UP0, !UPT ;  /* 0x0000001fff0f7290 */ /* 0x000fe400087fe4ff */
[----:B------:R-:W-:Y:S01]  /*2050*/  UPRMT UR4, URZ, 0x5410, UR21 ;  /* 0x00005410ff047896 */ /* 0x000fe20008000015 */
[----:B------:R-:W-:Y:S01]  /*2060*/  UMOV UR22, 0x0 ;  /* 0x0000000000167882 */ /* 0x000fe20000000000 */
[----:B------:R-:W-:Y:S01]  /*2070*/  UMOV UR23, 0x10000000 ;  /* 0x1000000000177882 */ /* 0x000fe20000000000 */
[----:B------:R-:W-:Y:S01]  /*2080*/  UMOV UR10, UR34 ;  /* 0x00000022000a7c82 */ /* 0x000fe20008000000 */
[----:B------:R-:W-:Y:S01]  /*2090*/  UMOV UR12, UR36 ;  /* 0x00000024000c7c82 */ /* 0x000fe20008000000 */
[----:B------:R-:W-:Y:S01]  /*20a0*/  UMOV UR9, UR33 ;  /* 0x0000002100097c82 */ /* 0x000fe20008000000 */
[----:B------:R1:W-:Y:S01]  /*20b0*/  UTMALDG.3D.MULTICAST.2CTA [UR32], [UR16], UR5, desc[UR22] ;  /* 0x00001620100073b4 */ /* 0x0003e20008211805 */
[----:B------:R-:W-:-:S02]  /*20c0*/  UMOV UR13, UR29 ;  /* 0x0000001d000d7c82 */ /* 0x000fc40008000000 */
[----:B------:R2:W-:Y:S01]  /*20d0*/  UTMALDG.3D.MULTICAST.2CTA [UR8], [UR14], UR4, desc[UR22] ;  /* 0x000016080e0073b4 */ /* 0x0005e20008211804 */
[----:B-1----:R-:W-:Y:S01]  /*20e0*/  UIADD3 UR34, UPT, UPT, UR34, 0x80, URZ ;  /* 0x0000008022227890 */ /* 0x002fe2000fffe0ff */
[----:B--2---:R-:W-:Y:S01]  /*20f0*/  UMOV UR4, UR7 ;  /* 0x0000000700047c82 */ /* 0x004fe20008000000 */
[----:B------:R-:W-:Y:S10]  /*2100*/  BRA.U UP2, `(.L_x_31) ;  /* 0xfffffffd02407547 */ /* 0x000ff4000b83ffff */
.L_x_25:
[----:B------:R-:W-:Y:S01]  /*2110*/  ULEA UR4, UR7, UR6, 0x3 ;  /* 0x0000000607047291 */ /* 0x000fe2000f8e18ff */
[----:B-1-3--:R-:W-:Y:S01]  /*2120*/  SHF.L.U32 R0, R12, 0x1f, RZ ;  /* 0x0000001f0c007819 */ /* 0x00afe200000006ff */
[----:B------:R-:W-:Y:S01]  /*2130*/  @!P1 SYNCS.ARRIVE.TRANS64.A1T0 RZ, [UR6+0x98], RZ ;  /* 0x000098ffffff99a7 */ /* 0x000fe20008100006 */
[----:B------:R-:W-:-:S06]  /*2140*/  UISETP.GT.AND UP0, UPT, UR43, UR41, UPT ;  /* 0x000000292b00728c */ /* 0x000fcc000bf04270 */
[----:B--2-4-:R1:W2:Y:S03]  /*2150*/  SYNCS.PHASECHK.TRANS64.TRYWAIT P0, [UR4+0x28], R0 ;  /* 0x00002800ff0075a7 */ /* 0x0142a60008001104 */
[----:B------:R-:W-:Y:S05]  /*2160*/  BRA.U !UP0, `(.L_x_32) ;  /* 0x0000000108cc7547 */ /* 0x000fea000b800000 */
[----:B------:R-:W-:Y:S01]  /*2170*/  UIADD3 UR28, UPT, UPT, UR47, UR13, URZ ;  /* 0x0000000d2f1c7290 */ /* 0x000fe2000fffe0ff */
[----:B------:R-:W-:-:S11]  /*2180*/  UMOV UR4, UR7 ;  /* 0x0000000700047c82 */ /* 0x000fd60008000000 */
.L_x_38:
[----:B------:R-:W-:Y:S01]  /*2190*/  ULEA UR17, UR4, UR6, 0x3 ;  /* 0x0000000604117291 */ /* 0x000fe2000f8e18ff */
[----:B--2---:R-:W-:Y:S01]  /*21a0*/  @P3 MOV R2, 0x10000 ;  /* 0x0001000000023802 */ /* 0x004fe20000000f00 */
[----:B--2-4-:R-:W-:Y:S10]  /*21b0*/  @P0 BRA `(.L_x_33) ;  /* 0x00000000000c0947 */ /* 0x014ff40003800000 */
[----:B------:R-:W-:-:S04]  /*21c0*/  SHF.L.U32 R3, R12, 0x1f, RZ ;  /* 0x0000001f0c037819 */ /* 0x000fc800000006ff */
[----:B------:R-:W2:Y:S02]  /*21d0*/  SYNCS.PHASECHK.TRANS64.TRYWAIT P0, [UR17+0x28], R3 ;  /* 0x00002803ff0075a7 */ /* 0x000ea40008001111 */
[----:B--2---:R-:W-:Y:S05]  /*21e0*/  @!P0 BRA `(.L_x_34) ;  /* 0x0000009c00b48947 */ /* 0x004fea0003800000 */
.L_x_33:
[----:B------:R2:W-:Y:S01]  /*21f0*/  @P3 SYNCS.ARRIVE.TRANS64 RZ, [UR17], R2 ;  /* 0x00000002ffff39a7 */ /* 0x0005e20008000011 */
[----:B------:R-:W-:-:S04]  /*2200*/  ULOP3.LUT UR5, UR25, 0x2, URZ, 0xfc, !UPT ;  /* 0x0000000219057892 */ /* 0x000fc8000f8efcff */
[----:B------:R-:W-:-:S09]  /*2210*/  UISETP.NE.AND UP0, UPT, UR5, 0x2, UPT ;  /* 0x000000020500788c */ /* 0x000fd2000bf05270 */
[----:B------:R-:W-:Y:S05]  /*2220*/  BRA.U UP0, `(.L_x_35) ;  /* 0x0000000100047547 */ /* 0x000fea000b800000 */
[----:B------:R-:W-:Y:S05]  /*2230*/  BPT.TRAP 0x1 ;  /* 0x000000040000795c */ /* 0x000fea0000300000 */
.L_x_35:
[----:B------:R-:W-:Y:S04]  /*2240*/  BSSY.RECONVERGENT B0, `(.L_x_36) ;  /* 0x0000003000007945 */ /* 0x000fe80003800200 */
[----:B------:R-:W-:Y:S05]  /*2250*/  @!P2 BRA `(.L_x_37) ;  /* 0x000000000004a947 */ /* 0x000fea0003800000 */
[----:B------:R-:W-:Y:S05]  /*2260*/  BPT.TRAP 0x1 ;  /* 0x000000040000795c */ /* 0x000fea0000300000 */
.L_x_37:
[----:B------:R-:W-:Y:S05]  /*2270*/  BSYNC.RECONVERGENT B0 ;  /* 0x0000000000007941 */ /* 0x000fea0003800200 */
.L_x_36:
[----:B------:R-:W-:Y:S02]  /*2280*/  UIADD3 UR5, UPT, UPT, UR4, 0x1, URZ ;  /* 0x0000000104057890 */ /* 0x000fe4000fffe0ff */
[----:B------:R-:W-:Y:S02]  /*2290*/  USHF.L.U32 UR4, UR4, 0xe, URZ ;  /* 0x0000000e04047899 */ /* 0x000fe400080006ff */
[----:B------:R-:W-:Y:S02]  /*22a0*/  UISETP.NE.AND UP0, UPT, UR5, 0x5, UPT ;  /* 0x000000050500788c */ /* 0x000fe4000bf05270 */
[----:B------:R-:W-:Y:S02]  /*22b0*/  USHF.L.U32 UR18, UR13, 0x7, URZ ;  /* 0x000000070d127899 */ /* 0x000fe400080006ff */
[----:B------:R-:W-:Y:S02]  /*22c0*/  USEL UR8, URZ, 0x1, UP0 ;  /* 0x00000001ff087887 */ /* 0x000fe40008000000 */
[----:B------:R-:W-:-:S02]  /*22d0*/  USEL UR7, UR5, URZ, UP0 ;  /* 0x000000ff05077287 */ /* 0x000fc40008000000 */
[----:B------:R-:W-:Y:S02]  /*22e0*/  UIADD3 UR22, UP0, UPT, UR30, 0x180, URZ ;  /* 0x000001801e167890 */ /* 0x000fe4000ff1e0ff */
[----:B------:R-:W-:Y:S01]  /*22f0*/  ULEA UR5, UR7, UR6, 0x3 ;  /* 0x0000000607057291 */ /* 0x000fe2000f8e18ff */
[----:B------:R-:W-:Y:S01]  /*2300*/  LOP3.LUT R12, R12, UR8, RZ, 0x3c, !PT ;  /* 0x000000080c0c7c12 */ /* 0x000fe2000f8e3cff */
[----:B------:R-:W-:Y:S02]  /*2310*/  UIADD3 UR13, UPT, UPT, UR13, 0x1, URZ ;  /* 0x000000010d0d7890 */ /* 0x000fe4000fffe0ff */
[----:B------:R-:W-:Y:S01]  /*2320*/  UIADD3 UR14, UP1, UPT, UR30, 0x80, URZ ;  /* 0x000000801e0e7890 */ /* 0x000fe2000ff3e0ff */
[----:B-1----:R-:W-:Y:S01]  /*2330*/  SHF.L.U32 R0, R12, 0x1f, RZ ;  /* 0x0000001f0c007819 */ /* 0x002fe200000006ff */
[----:B------:R-:W-:Y:S02]  /*2340*/  ULOP3.LUT UR16, UR27, UR4, URZ, 0xfc, !UPT ;  /* 0x000000041b107292 */ /* 0x000fe4000f8efcff */
[----:B------:R-:W-:Y:S01]  /*2350*/  UIADD3.X UR23, UPT, UPT, URZ, UR31, URZ, UP0, !UPT ;  /* 0x0000001fff177290 */ /* 0x000fe200087fe4ff */
[----:B------:R3:W4:Y:S01]  /*2360*/  SYNCS.PHASECHK.TRANS64.TRYWAIT P0, [UR5+0x28], R0 ;  /* 0x00002800ff0075a7 */ /* 0x0007220008001105 */
[----:B------:R-:W-:-:S02]  /*2370*/  ULOP3.LUT UR8, UR26, UR4, URZ, 0xfc, !UPT ;  /* 0x000000041a087292 */ /* 0x000fc4000f8efcff */
[----:B------:R-:W-:Y:S02]  /*2380*/  UISETP.NE.AND UP0, UPT, UR13, UR28, UPT ;  /* 0x0000001c0d00728c */ /* 0x000fe4000bf05270 */
[----:B------:R-:W-:Y:S02]  /*2390*/  ULOP3.LUT UR17, UR17, 0xfefffff8, URZ, 0xc0, !UPT ;  /* 0xfefffff811117892 */ /* 0x000fe4000f8ec0ff */
[----:B------:R-:W-:Y:S02]  /*23a0*/  UIADD3 UR16, UPT, UPT, UR6, 0xc400, UR16 ;  /* 0x0000c40006107890 */ /* 0x000fe4000fffe010 */
[----:B------:R-:W-:Y:S02]  /*23b0*/  UIADD3.X UR15, UPT, UPT, URZ, UR31, URZ, UP1, !UPT ;  /* 0x0000001fff0f7290 */ /* 0x000fe40008ffe4ff */
[----:B------:R-:W-:Y:S02]  /*23c0*/  UPRMT UR5, URZ, 0x5410, UR24 ;  /* 0x00005410ff057896 */ /* 0x000fe40008000018 */
[----:B------:R-:W-:-:S02]  /*23d0*/  UIADD3 UR8, UPT, UPT, UR6, 0x20400, UR8 ;  /* 0x0002040006087890 */ /* 0x000fc4000fffe008 */
[----:B------:R-:W-:Y:S01]  /*23e0*/  UPRMT UR4, URZ, 0x5410, UR21 ;  /* 0x00005410ff047896 */ /* 0x000fe20008000015 */
[----:B------:R-:W-:Y:S01]  /*23f0*/  UMOV UR32, 0x0 ;  /* 0x0000000000207882 */ /* 0x000fe20000000000 */
[----:B------:R-:W-:Y:S01]  /*2400*/  UMOV UR33, 0x10000000 ;  /* 0x1000000000217882 */ /* 0x000fe20000000000 */
[----:B------:R-:W-:Y:S01]  /*2410*/  UMOV UR19, UR35 ;  /* 0x0000002300137c82 */ /* 0x000fe20008000000 */
[----:B------:R-:W-:Y:S01]  /*2420*/  UMOV UR20, UR36 ;  /* 0x0000002400147c82 */ /* 0x000fe20008000000 */
[----:B------:R-:W-:Y:S01]  /*2430*/  UMOV UR12, UR36 ;  /* 0x00000024000c7c82 */ /* 0x000fe20008000000 */
[----:B------:R-:W-:Y:S01]  /*2440*/  UMOV UR9, UR17 ;  /* 0x0000001100097c82 */ /* 0x000fe20008000000 */
[----:B------:R-:W-:Y:S01]  /*2450*/  UMOV UR10, UR18 ;  /* 0x00000012000a7c82 */ /* 0x000fe20008000000 */
[----:B------:R-:W-:Y:S01]  /*2460*/  UTMALDG.3D.MULTICAST.2CTA [UR16], [UR14], UR5, desc[UR32] ;  /* 0x000020100e0073b4 */ /* 0x000fe20008211805 */
[----:B------:R1:W-:Y:S02]  /*2470*/  UTMALDG.3D.MULTICAST.2CTA [UR8], [UR22], UR4, desc[UR32] ;  /* 0x00002008160073b4 */ /* 0x0003e40008211804 */
[----:B-1----:R-:W-:Y:S01]  /*2480*/  UMOV UR4, UR7 ;  /* 0x0000000700047c82 */ /* 0x002fe20008000000 */
[----:B---3--:R-:W-:Y:S05]  /*2490*/  BRA.U UP0, `(.L_x_38) ;  /* 0xfffffffd003c7547 */ /* 0x008fea000b83ffff */
.L_x_32:
[C---:B------:R-:W-:Y:S01]  /*24a0*/  LEA R3, R11.reuse, UR6, 0x3 ;  /* 0x000000060b037c11 */ /* 0x040fe2000f8e18ff */
[----:B------:R-:W-:Y:S01]  /*24b0*/  NOP ;  /* 0x0000000000007918 */ /* 0x000fe20000000000 */
[----:B-1----:R-:W-:Y:S02]  /*24c0*/  SHF.L.U32 R0, R10, 0x1f, RZ ;  /* 0x0000001f0a007819 */ /* 0x002fe400000006ff */
[----:B------:R-:W-:Y:S02]  /*24d0*/  LEA R5, R11, UR6, 0x4 ;  /* 0x000000060b057c11 */ /* 0x000fe4000f8e20ff */
[----:B--2-4-:R-:W1:Y:S02]  /*24e0*/  SYNCS.PHASECHK.TRANS64.TRYWAIT P0, [R3+URZ+0xa0], R0 ;  /* 0x0000a000030075a7 */ /* 0x014e6400080011ff */
[----:B-1----:R-:W-:Y:S05]  /*24f0*/  @!P0 BRA `(.L_x_39) ;  /* 0x0000009c00088947 */ /* 0x002fea0003800000 */
.L_x_148:
[----:B------:R-:W2:Y:S01]  /*2500*/  LDS.128 R4, [R5+0x110] ;  /* 0x0001100005047984 */ /* 0x000ea20000000c00 */
[----:B------:R-:W-:Y:S01]  /*2510*/  UISETP.GE.AND UP0, UPT, UR42, 0x1, UPT ;  /* 0x000000012a00788c */ /* 0x000fe2000bf06270 */
[----:B------:R-:W-:Y:S01]  /*2520*/  @!PT LDS RZ, [RZ] ;  /* 0x00000000fffff984 */ /* 0x000fe20000000800 */
[----:B------:R-:W-:Y:S01]  /*2530*/  @!PT LDS RZ, [RZ] ;  /* 0x00000000fffff984 */ /* 0x000fe20000000800 */
[----:B------:R-:W-:Y:S01]  /*2540*/  @!PT LDS RZ, [RZ] ;  /* 0x00000000fffff984 */ /* 0x000fe20000000800 */
[----:B------:R-:W-:Y:S01]  /*2550*/  @!PT LDS RZ, [RZ] ;  /* 0x00000000fffff984 */ /* 0x000fe20000000800 */
[----:B------:R3:W-:Y:S06]  /*2560*/  MEMBAR.ALL.CTA ;  /* 0x0000000000007992 */ /* 0x0007ec0000008000 */
[----:B---3--:R-:W3:Y:S01]  /*2570*/  FENCE.VIEW.ASYNC.S ;  /* 0x00000000000073c6 */ /* 0x008ee20000000000 */
[----:B--2---:R-:W-:-:S13]  /*2580*/  LOP3.LUT P0, RZ, R6, 0x1, RZ, 0xc0, !PT ;  /* 0x0000000106ff7812 */ /* 0x004fda000780c0ff */
[----:B---3--:R-:W-:Y:S01]  /*2590*/  VOTEU.ANY UP1, P0 ;  /* 0x0000000000ff7886 */ /* 0x008fe20000020100 */
[----:B------:R-:W-:-:S13]  /*25a0*/  PLOP3.LUT P0, PT, PT, PT, UP1, 0x80, 0x8 ;  /* 0x000000000008781c */ /* 0x000fda0003f0f018 */
[----:B-1----:R-:W-:Y:S02]  /*25b0*/  @P0 LOP3.LUT R0, R5, 0xffff, RZ, 0xc0, !PT ;  /* 0x0000ffff05000812 */ /* 0x002fe400078ec0ff */
[----:B------:R-:W-:Y:S02]  /*25c0*/  @P0 MOV R2, R4 ;  /* 0x0000000400020202 */ /* 0x000fe40000000f00 */
[----:B------:R-:W-:Y:S01]  /*25d0*/  @P0 R2UR UR5, R0 ;  /* 0x00000000000502ca */ /* 0x000fe200000e0000 */
[----:B------:R-:W-:Y:S01]  /*25e0*/  VIADD R0, R3, 0xb0 ;  /* 0x000000b003007836 */ /* 0x000fe20000000000 */
[----:B------:R-:W-:Y:S02]  /*25f0*/  @P0 SHF.R.U32.HI R4, RZ, 0x10, R5 ;  /* 0x00000010ff040819 */ /* 0x000fe40000011605 */
[----:B------:R-:W-:Y:S02]  /*2600*/  @P0 R2UR UR8, R2 ;  /* 0x00000000020802ca */ /* 0x000fe400000e0000 */
[----:B------:R-:W-:-:S02]  /*2610*/  PRMT R0, RZ, 0x654, R0 ;  /* 0x00000654ff007816 */ /* 0x000fc40000000000 */
[----:B------:R-:W-:Y:S02]  /*2620*/  @P0 R2UR UR4, R4 ;  /* 0x00000000040402ca */ /* 0x000fe400000e0000 */
[----:B------:R1:W-:Y:S03]  /*2630*/  SYNCS.ARRIVE.TRANS64.RED.A1T0 RZ, [R0+URZ], RZ ;  /* 0x000000ff00ff79a7 */ /* 0x0003e600081004ff */
[----:B------:R-:W-:-:S04]  /*2640*/  @UP1 UMOV UR37, UR5 ;  /* 0x0000000500251c82 */ /* 0x000fc80008000000 */
[----:B------:R-:W-:-:S04]  /*2650*/  @UP1 UMOV UR38, UR8 ;  /* 0x0000000800261c82 */ /* 0x000fc80008000000 */
[----:B------:R-:W-:Y:S01]  /*2660*/  @UP1 UMOV UR36, UR4 ;  /* 0x0000000400241c82 */ /* 0x000fe20008000000 */
[----:B------:R-:W-:Y:S05]  /*2670*/  BRA.U !UP0, `(.L_x_40) ;  /* 0x0000000108d47547 */ /* 0x000fea000b800000 */
[----:B------:R-:W2:Y:S01]  /*2680*/  LDCU.128 UR12, c[0x0][0xb10] ;  /* 0x00016200ff0c77ac */ /* 0x000ea20008000c00 */
[----:B------:R-:W3:Y:S01]  /*2690*/  LDCU UR28, c[0x0][0xb20] ;  /* 0x00016400ff1c77ac */ /* 0x000ee20008000800 */
[----:B------:R-:W4:Y:S01]  /*26a0*/  LDCU UR20, c[0x0][0xb0c] ;  /* 0x00016180ff1477ac */ /* 0x000f220008000800 */
[----:B------:R-:W1:Y:S01]  /*26b0*/  LDCU.64 UR10, c[0x0][0xb28] ;  /* 0x00016500ff0a77ac */ /* 0x000e620008000a00 */
[----:B------:R-:W-:Y:S02]  /*26c0*/  UISETP.NE.AND UP3, UPT, UR42, 0x1, UPT ;  /* 0x000000012a00788c */ /* 0x000fe4000bf65270 */
[----:B--2---:R-:W-:Y:S02]  /*26d0*/  UIMAD.WIDE.U32 UR8, UR39, UR15, URZ ;  /* 0x0000000f270872a5 */ /* 0x004fe4000f8e00ff */
[----:B------:R-:W-:Y:S02]  /*26e0*/  UIMAD.WIDE.U32 UR4, UR40, UR12, URZ ;  /* 0x0000000c280472a5 */ /* 0x000fe4000f8e00ff */
[----:B------:R-:W-:-:S02]  /*26f0*/  UISETP.NE.AND UP0, UPT, UR14, 0x1, UPT ;  /* 0x000000010e00788c */ /* 0x000fc4000bf05270 */
[----:B------:R-:W-:Y:S01]  /*2700*/  UIMAD.WIDE.U32 UR22, UR37, UR15, URZ ;  /* 0x0000000f251672a5 */ /* 0x000fe2000f8e00ff */
[----:B------:R-:W-:Y:S02]  /*2710*/  UMOV UR8, UR9 ;  /* 0x0000000900087c82 */ /* 0x000fe40008000000 */
[----:B------:R-:W-:Y:S01]  /*2720*/  UMOV UR4, UR5 ;  /* 0x0000000500047c82 */ /* 0x000fe20008000000 */
[----:B---3--:R-:W-:Y:S02]  /*2730*/  USHF.R.U32.HI UR8, URZ, UR28, UR8 ;  /* 0x0000001cff087299 */ /* 0x008fe40008011608 */
[----:B----4-:R-:W-:Y:S02]  /*2740*/  UISETP.NE.AND UP2, UPT, UR20, 0x1, UPT ;  /* 0x000000011400788c */ /* 0x010fe4000bf45270 */
[----:B------:R-:W-:Y:S02]  /*2750*/  USHF.R.U32.HI UR4, URZ, UR13, UR4 ;  /* 0x0000000dff047299 */ /* 0x000fe40008011604 */
[----:B------:R-:W-:-:S02]  /*2760*/  USEL UR5, UR39, UR8, !UP0 ;  /* 0x0000000827057287 */ /* 0x000fc4000c000000 */
[----:B------:R-:W-:Y:S02]  /*2770*/  USEL UR8, UR40, UR4, !UP2 ;  /* 0x0000000428087287 */ /* 0x000fe4000d000000 */
[----:B-1----:R-:W-:Y:S01]  /*2780*/  UIMAD.WIDE.U32 UR16, UR5, UR10, URZ ;  /* 0x0000000a051072a5 */ /* 0x002fe2000f8e00ff */
[----:B------:R-:W-:Y:S01]  /*2790*/  UMOV UR4, UR23 ;  /* 0x0000001700047c82 */ /* 0x000fe20008000000 */
[----:B------:R-:W-:Y:S02]  /*27a0*/  UIMAD.WIDE.U32 UR18, UR38, UR12, URZ ;  /* 0x0000000c261272a5 */ /* 0x000fe4000f8e00ff */
[----:B------:R-:W-:-:S03]  /*27b0*/  UIMAD.WIDE.U32 UR22, UR8, UR10, URZ ;  /* 0x0000000a081672a5 */ /* 0x000fc6000f8e00ff */
[----:B------:R-:W-:Y:S01]  /*27c0*/  UMOV UR16, UR17 ;  /* 0x0000001100107c82 */ /* 0x000fe20008000000 */
[----:B------:R-:W-:Y:S02]  /*27d0*/  USHF.R.U32.HI UR4, URZ, UR28, UR4 ;  /* 0x0000001cff047299 */ /* 0x000fe40008011604 */
[----:B------:R-:W-:Y:S01]  /*27e0*/  @UP3 USHF.R.U32.HI UR5, URZ, UR11, UR16 ;  /* 0x0000000bff053299 */ /* 0x000fe20008011610 */
[----:B------:R-:W-:Y:S01]  /*27f0*/  UMOV UR18, UR19 ;  /* 0x0000001300127c82 */ /* 0x000fe20008000000 */
[----:B------:R-:W-:Y:S01]  /*2800*/  UMOV UR22, UR23 ;  /* 0x0000001700167c82 */ /* 0x000fe20008000000 */
[----:B------:R-:W-:Y:S02]  /*2810*/  USHF.R.U32.HI UR13, URZ, UR13, UR18 ;  /* 0x0000000dff0d7299 */ /* 0x000fe40008011612 */
[----:B------:R-:W-:Y:S02]  /*2820*/  USEL UR4, UR37, UR4, !UP0 ;  /* 0x0000000425047287 */ /* 0x000fe4000c000000 */
[----:B------:R-:W-:-:S02]  /*2830*/  @UP3 USHF.R.U32.HI UR8, URZ, UR11, UR22 ;  /* 0x0000000bff083299 */ /* 0x000fc40008011616 */
[----:B------:R-:W-:Y:S02]  /*2840*/  UIMAD UR9, UR42, UR5, URZ ;  /* 0x000000052a0972a4 */ /* 0x000fe4000f8e02ff */
[----:B------:R-:W-:Y:S02]  /*2850*/  USEL UR5, UR38, UR13, !UP2 ;  /* 0x0000000d26057287 */ /* 0x000fe4000d000000 */
[----:B------:R-:W-:Y:S02]  /*2860*/  UIMAD UR12, UR42, UR8, URZ ;  /* 0x000000082a0c72a4 */ /* 0x000fe4000f8e02ff */
[----:B------:R-:W-:Y:S02]  /*2870*/  UISETP.GE.AND UP0, UPT, UR4, UR9, UPT ;  /* 0x000000090400728c */ /* 0x000fe4000bf06270 */
[----:B------:R-:W-:Y:S02]  /*2880*/  UIMAD.WIDE.U32 UR16, UR4, UR10, URZ ;  /* 0x0000000a041072a5 */ /* 0x000fe4000f8e00ff */
[----:B------:R-:W-:-:S02]  /*2890*/  UISETP.GE.OR UP0, UPT, UR5, UR12, UP0 ;  /* 0x0000000c0500728c */ /* 0x000fc40008706670 */
        /* <DEDUP_REMOVED lines=19> */
.L_x_40:
[----:B------:R-:W2:Y:S02]  /*29d0*/  LDCU UR4, c[0x0][0xb30] ;  /* 0x00016600ff0477ac */ /* 0x000ea40008000800 */
[----:B--2---:R-:W-:-:S09]  /*29e0*/  UISETP.NE.AND UP0, UPT, UR4, 0x1, UPT ;  /* 0x000000010400788c */ /* 0x004fd2000bf05270 */
[----:B------:R-:W-:Y:S05]  /*29f0*/  BRA.U UP0, `(.L_x_41) ;  /* 0x0000000100447547 */ /* 0x000fea000b800000 */
[----:B------:R-:W2:Y:S01]  /*2a00*/  LDCU.128 UR12, c[0x0][0xb10] ;  /* 0x00016200ff0c77ac */ /* 0x000ea20008000c00 */
[----:B------:R-:W3:Y:S01]  /*2a10*/  LDCU UR10, c[0x0][0xb0c] ;  /* 0x00016180ff0a77ac */ /* 0x000ee20008000800 */
[----:B------:R-:W4:Y:S01]  /*2a20*/  LDCU UR11, c[0x0][0xb20] ;  /* 0x00016400ff0b77ac */ /* 0x000f220008000800 */
[----:B--2---:R-:W-:Y:S02]  /*2a30*/  UIMAD.WIDE.U32 UR8, UR38, UR12, URZ ;  /* 0x0000000c260872a5 */ /* 0x004fe4000f8e00ff */
[----:B------:R-:W-:Y:S02]  /*2a40*/  UIMAD.WIDE.U32 UR4, UR37, UR15, URZ ;  /* 0x0000000f250472a5 */ /* 0x000fe4000f8e00ff */
[----:B---3--:R-:W-:Y:S02]  /*2a50*/  UISETP.NE.AND UP2, UPT, UR10, 0x1, UPT ;  /* 0x000000010a00788c */ /* 0x008fe4000bf45270 */
[----:B------:R-:W-:Y:S01]  /*2a60*/  UISETP.NE.AND UP0, UPT, UR14, 0x1, UPT ;  /* 0x000000010e00788c */ /* 0x000fe2000bf05270 */
[----:B------:R-:W-:-:S02]  /*2a70*/  UMOV UR8, UR9 ;  /* 0x0000000900087c82 */ /* 0x000fc40008000000 */
[----:B------:R-:W-:Y:S01]  /*2a80*/  UMOV UR4, UR5 ;  /* 0x0000000500047c82 */ /* 0x000fe20008000000 */
[----:B------:R-:W-:Y:S02]  /*2a90*/  USHF.R.U32.HI UR13, URZ, UR13, UR8 ;  /* 0x0000000dff0d7299 */ /* 0x000fe40008011608 */
[----:B----4-:R-:W-:Y:S02]  /*2aa0*/  USHF.R.U32.HI UR4, URZ, UR11, UR4 ;  /* 0x0000000bff047299 */ /* 0x010fe40008011604 */
[----:B------:R-:W-:Y:S02]  /*2ab0*/  USEL UR5, UR38, UR13, !UP2 ;  /* 0x0000000d26057287 */ /* 0x000fe4000d000000 */
[----:B------:R-:W-:-:S04]  /*2ac0*/  USEL UR4, UR37, UR4, !UP0 ;  /* 0x0000000425047287 */ /* 0x000fc8000c000000 */
[----:B------:R-:W-:Y:S02]  /*2ad0*/  UIADD3 UR8, UPT, UPT, UR5, -UR4, URZ ;  /* 0x8000000405087290 */ /* 0x000fe4000fffe0ff */
[----:B------:R-:W-:Y:S02]  /*2ae0*/  UIADD3 UR4, UPT, UPT, -UR5, UR4, URZ ;  /* 0x0000000405047290 */ /* 0x000fe4000fffe1ff */
[----:B------:R-:W-:Y:S02]  /*2af0*/  UIMAD UR37, UR8, UR14, UR37 ;  /* 0x0000000e082572a4 */ /* 0x000fe4000f8e0225 */
[----:B------:R-:W-:-:S12]  /*2b00*/  UIMAD UR38, UR4, UR10, UR38 ;  /* 0x0000000a042672a4 */ /* 0x000fd8000f8e0226 */
.L_x_41:
[----:B------:R-:W-:Y:S01]  /*2b10*/  VIADD R11, R11, 0x1 ;  /* 0x000000010b0b7836 */ /* 0x000fe20000000000 */
[----:B------:R-:W-:Y:S01]  /*2b20*/  R2UR UR4, R164 ;  /* 0x00000000a40472ca */ /* 0x000fe200000e0000 */
[----:B------:R-:W-:Y:S01]  /*2b30*/  UIADD3 UR16, UPT, UPT, UR38, UR61, URZ ;  /* 0x0000003d26107290 */ /* 0x000fe2000fffe0ff */
[----:B------:R-:W-:Y:S02]  /*2b40*/  PLOP3.LUT P1, PT, PT, PT, PT, 0x80, 0x8 ;  /* 0x000000000008781c */ /* 0x000fe40003f2f070 */
[----:B------:R-:W-:-:S04]  /*2b50*/  ISETP.NE.AND P0, PT, R11, 0x2, PT ;  /* 0x000000020b00780c */ /* 0x000fc80003f05270 */
[----:B------:R-:W-:Y:S02]  /*2b60*/  SEL R3, RZ, 0x1, P0 ;  /* 0x00000001ff037807 */ /* 0x000fe40000000000 */
[----:B------:R-:W-:Y:S02]  /*2b70*/  SEL R11, R11, RZ, P0 ;  /* 0x000000ff0b0b7207 */ /* 0x000fe40000000000 */
[----:B------:R-:W-:Y:S01]  /*2b80*/  LOP3.LUT R10, R10, R3, RZ, 0x3c, !PT ;  /* 0x000000030a0a7212 */ /* 0x000fe200078e3cff */
[----:B------:R-:W-:Y:S01]  /*2b90*/  UIADD3 UR20, UPT, UPT, UR37, UR4, URZ ;  /* 0x0000000425147290 */ /* 0x000fe2000fffe0ff */
[----:B------:R-:W-:Y:S11]  /*2ba0*/  BRA.U UP1, `(.L_x_42) ;  /* 0xfffffff101187547 */ /* 0x000ff6000b83ffff */
[----:B------:R-:W-:Y:S01]  /*2bb0*/  UIADD3 UR8, UPT, UPT, UR6, 0x28, URZ ;  /* 0x0000002806087890 */ /* 0x000fe2000fffe0ff */
[----:B------:R-:W-:-:S03]  /*2bc0*/  SHF.L.U32 R3, R12, 0x1f, RZ ;  /* 0x0000001f0c037819 */ /* 0x000fc600000006ff */
[----:B------:R-:W-:-:S09]  /*2bd0*/  ULEA UR4, UR7, UR8, 0x3 ;  /* 0x0000000807047291 */ /* 0x000fd2000f8e18ff */
[----:B------:R-:W2:Y:S02]  /*2be0*/  SYNCS.PHASECHK.TRANS64.TRYWAIT P0, [UR4], R3 ;  /* 0x00000003ff0075a7 */ /* 0x000ea40008001104 */
[----:B--2---:R-:W-:Y:S05]  /*2bf0*/  @!P0 BRA `(.L_x_43) ;  /* 0x00000094005c8947 */ /* 0x004fea0003800000 */
.L_x_150:
[----:B------:R-:W-:-:S04]  /*2c00*/  UIADD3 UR4, UPT, UPT, UR7, 0x1, URZ ;  /* 0x0000000107047890 */ /* 0x000fc8000fffe0ff */
[----:B------:R-:W-:-:S04]  /*2c10*/  UISETP.NE.AND UP0, UPT, UR4, 0x5, UPT ;  /* 0x000000050400788c */ /* 0x000fc8000bf05270 */
[----:B------:R-:W-:Y:S02]  /*2c20*/  USEL UR6, URZ, 0x1, UP0 ;  /* 0x00000001ff067887 */ /* 0x000fe40008000000 */
[----:B------:R-:W-:-:S04]  /*2c30*/  USEL UR4, UR4, URZ, UP0 ;  /* 0x000000ff04047287 */ /* 0x000fc80008000000 */
[----:B------:R-:W-:Y:S01]  /*2c40*/  ULEA UR5, UR4, UR8, 0x3 ;  /* 0x0000000804057291 */ /* 0x000fe2000f8e18ff */
[----:B------:R-:W-:-:S04]  /*2c50*/  LOP3.LUT R2, R12, UR6, RZ, 0x3c, !PT ;  /* 0x000000060c027c12 */ /* 0x000fc8000f8e3cff */
[----:B-1----:R-:W-:-:S04]  /*2c60*/  SHF.L.U32 R3, R2, 0x1f, RZ ;  /* 0x0000001f02037819 */ /* 0x002fc800000006ff */
[----:B------:R-:W1:Y:S02]  /*2c70*/  SYNCS.PHASECHK.TRANS64.TRYWAIT P0, [UR5], R3 ;  /* 0x00000003ff0075a7 */ /* 0x000e640008001105 */
[----:B-1----:R-:W-:Y:S05]  /*2c80*/  @!P0 BRA `(.L_x_44) ;  /* 0x0000009400508947 */ /* 0x002fea0003800000 */
.L_x_152:
        /* <DEDUP_REMOVED lines=9> */
.L_x_154:
        /* <DEDUP_REMOVED lines=9> */
.L_x_156:
[----:B------:R-:W-:-:S04]  /*2db0*/  UIADD3 UR4, UPT, UPT, UR4, 0x1, URZ ;  /* 0x0000000104047890 */ /* 0x000fc8000fffe0ff */
[----:B------:R-:W-:-:S04]  /*2dc0*/  UISETP.NE.AND UP0, UPT, UR4, 0x5, UPT ;  /* 0x000000050400788c */ /* 0x000fc8000bf05270 */
[----:B------:R-:W-:Y:S02]  /*2dd0*/  USEL UR5, URZ, 0x1, UP0 ;  /* 0x00000001ff057887 */ /* 0x000fe40008000000 */
[----:B------:R-:W-:-:S04]  /*2de0*/  USEL UR4, UR4, URZ, UP0 ;  /* 0x000000ff04047287 */ /* 0x000fc80008000000 */
[----:B------:R-:W-:Y:S01]  /*2df0*/  ULEA UR4, UR4, UR8, 0x3 ;  /* 0x0000000804047291 */ /* 0x000fe2000f8e18ff */
[----:B-1----:R-:W-:-:S04]  /*2e00*/  LOP3.LUT R3, R2, UR5, RZ, 0x3c, !PT ;  /* 0x0000000502037c12 */ /* 0x002fc8000f8e3cff */
[----:B------:R-:W-:Y:S01]  /*2e10*/  SHF.L.U32 R3, R3, 0x1f, RZ ;  /* 0x0000001f03037819 */ /* 0x000fe200000006ff */
[----:B------:R-:W-:-:S07]  /*2e20*/  IMAD.U32 R0, RZ, RZ, UR4 ;  /* 0x00000004ff007e24 */ /* 0x000fce000f8e00ff */
.L_x_47:
[----:B-1----:R1:W2:Y:S02]  /*2e30*/  SYNCS.PHASECHK.TRANS64.TRYWAIT P0, [R0+URZ], R3 ;  /* 0x00000003000075a7 */ /* 0x0022a400080011ff */
[----:B--2---:R-:W-:Y:S05]  /*2e40*/  @!P0 NANOSLEEP.SYNCS 0x989680 ;  /* 0x009896800000895d */ /* 0x004fea0003900000 */
[----:B------:R-:W2:Y:S02]  /*2e50*/  @!P0 SYNCS.PHASECHK.TRANS64 P0, [R0+URZ], R3 ;  /* 0x00000003000085a7 */ /* 0x000ea400080010ff */
[----:B--2---:R-:W-:Y:S05]  /*2e60*/  @P0 EXIT ;  /* 0x000000000000094d */ /* 0x004fea0003800000 */
[----:B------:R-:W-:Y:S05]  /*2e70*/  BRA `(.L_x_47) ;  /* 0xfffffffc00ec7947 */ /* 0x000fea000383ffff */
.L_x_22:
[----:B------:R-:W-:-:S04]  /*2e80*/  UISETP.NE.AND UP0, UPT, UR45, URZ, UPT ;  /* 0x000000ff2d00728c */ /* 0x000fc8000bf05270 */
[----:B------:R-:W-:-:S09]  /*2e90*/  UISETP.NE.OR UP0, UPT, UR25, 0x1, UP0 ;  /* 0x000000011900788c */ /* 0x000fd20008705670 */
[----:B------:R-:W-:Y:S05]  /*2ea0*/  BRA.U UP0, `(.L_x_48) ;  /* 0x0000000500487547 */ /* 0x000fea000b800000 */
[----:B------:R-:W-:Y:S01]  /*2eb0*/  ISETP.GE.U32.AND P2, PT, R0, 0x10, PT ;  /* 0x000000100000780c */ /* 0x000fe20003f46070 */
[----:B------:R-:W-:Y:S01]  /*2ec0*/  IMAD.MOV.U32 R12, RZ, RZ, 0x1 ;  /* 0x00000001ff0c7424 */ /* 0x000fe200078e00ff */
[----:B------:R-:W-:Y:S02]  /*2ed0*/  CS2R R10, SRZ ;  /* 0x00000000000a7805 */ /* 0x000fe4000001ff00 */
[----:B------:R-:W-:Y:S01]  /*2ee0*/  CS2R R8, SRZ ;  /* 0x0000000000087805 */ /* 0x000fe2000001ff00 */
[----:B------:R-:W-:Y:S01]  /*2ef0*/  UMOV UR6, 0x400 ;  /* 0x0000040000067882 */ /* 0x000fe20000000000 */
[----:B------:R-:W-:Y:S01]  /*2f00*/  UMOV UR5, URZ ;  /* 0x000000ff00057c82 */ /* 0x000fe20008000000 */
[----:B------:R-:W-:-:S12]  /*2f10*/  ULEA UR6, UR45, UR6, 0x18 ;  /* 0x000000062d067291 */ /* 0x000fd8000f8ec0ff */
.L_x_52:
[----:B------:R-:W-:Y:S02]  /*2f20*/  LEA R2, R8, UR6, 0x3 ;  /* 0x0000000608027c11 */ /* 0x000fe4000f8e18ff */
[----:B------:R-:W-:-:S03]  /*2f30*/  SHF.L.U32 R5, R9, 0x1f, RZ ;  /* 0x0000001f09057819 */ /* 0x000fc600000006ff */
[----:B------:R-:W-:Y:S01]  /*2f40*/  VIADD R4, R2, 0xf0 ;  /* 0x000000f002047836 */ /* 0x000fe20000000000 */
[----:B------:R-:W1:Y:S02]  /*2f50*/  SYNCS.PHASECHK.TRANS64.TRYWAIT P0, [R2+URZ+0xe0], R5 ;  /* 0x0000e005020075a7 */ /* 0x000e6400080011ff */
[----:B-1----:R-:W-:Y:S05]  /*2f60*/  @!P0 BRA `(.L_x_49) ;  /* 0x0000009000e08947 */ /* 0x002fea0003800000 */
.L_x_157:
[----:B------:R-:W-:Y:S01]  /*2f70*/  ULEA UR4, UR5, UR6, 0x3 ;  /* 0x0000000605047291 */ /* 0x000fe2000f8e18ff */
[----:B------:R-:W-:Y:S02]  /*2f80*/  PRMT R4, RZ, 0x654, R4 ;  /* 0x00000654ff047816 */ /* 0x000fe40000000004 */
[----:B-1----:R-:W-:Y:S01]  /*2f90*/  SHF.L.U32 R5, R12, 0x1f, RZ ;  /* 0x0000001f0c057819 */ /* 0x002fe200000006ff */
[----:B------:R-:W-:Y:S01]  /*2fa0*/  UIADD3 UR7, UPT, UPT, UR4, 0xa0, URZ ;  /* 0x000000a004077890 */ /* 0x000fe2000fffe0ff */
[----:B------:R1:W-:Y:S05]  /*2fb0*/  SYNCS.ARRIVE.TRANS64.RED.A1T0 RZ, [R4+URZ], RZ ;  /* 0x000000ff04ff79a7 */ /* 0x0003ea00081004ff */
[----:B------:R-:W-:Y:S01]  /*2fc0*/  IMAD.U32 R7, RZ, RZ, UR7 ;  /* 0x00000007ff077e24 */ /* 0x000fe2000f8e00ff */
[----:B------:R-:W2:Y:S04]  /*2fd0*/  SYNCS.PHASECHK.TRANS64.TRYWAIT P0, [UR4+0xb0], R5 ;  /* 0x0000b005ff0075a7 */ /* 0x000ea80008001104 */
[----:B------:R-:W-:Y:S01]  /*2fe0*/  PRMT R6, R0, 0x654, R7 ;  /* 0x0000065400067816 */ /* 0x000fe20000000007 */
[----:B-1----:R-:W-:Y:S01]  /*2ff0*/  @!P2 IMAD.MOV.U32 R4, RZ, RZ, 0x10 ;  /* 0x00000010ff04a424 */ /* 0x002fe200078e00ff */
[----:B--2---:R-:W-:Y:S06]  /*3000*/  @!P0 BRA `(.L_x_50) ;  /* 0x0000009000cc8947 */ /* 0x004fec0003800000 */
.L_x_159:
[----:B------:R-:W-:Y:S01]  /*3010*/  ULEA UR8, UR5, UR6, 0x4 ;  /* 0x0000000605087291 */ /* 0x000fe2000f8e20ff */
[----:B------:R-:W-:Y:S01]  /*3020*/  SEL R3, R6, R3, !P2 ;  /* 0x0000000306037207 */ /* 0x000fe20005000000 */
[----:B------:R-:W-:Y:S01]  /*3030*/  UIADD3 UR9, UPT, UPT, UR4, 0xa0, URZ ;  /* 0x000000a004097890 */ /* 0x000fe2000fffe0ff */
[----:B-1----:R-:W-:Y:S01]  /*3040*/  LEA R2, R11, UR6, 0x3 ;  /* 0x000000060b027c11 */ /* 0x002fe2000f8e18ff */
[----:B------:R-:W-:Y:S01]  /*3050*/  UIADD3 UR8, UPT, UPT, UR8, 0x110, URZ ;  /* 0x0000011008087890 */ /* 0x000fe2000fffe0ff */
[----:B------:R-:W-:Y:S01]  /*3060*/  SHF.L.U32 R5, R10, 0x1f, RZ ;  /* 0x0000001f0a057819 */ /* 0x000fe200000006ff */
[----:B------:R1:W-:Y:S01]  /*3070*/  @!P2 SYNCS.ARRIVE.TRANS64.RED RZ, [R3+URZ], R4 ;  /* 0x0000000403ffa9a7 */ /* 0x0003e200080004ff */
[----:B------:R-:W-:Y:S01]  /*3080*/  UIADD3 UR4, UPT, UPT, UR5, 0x1, URZ ;  /* 0x0000000105047890 */ /* 0x000fe2000fffe0ff */
[----:B------:R-:W-:-:S03]  /*3090*/  VIADD R8, R8, 0x1 ;  /* 0x0000000108087836 */ /* 0x000fc60000000000 */
[----:B------:R-:W-:Y:S02]  /*30a0*/  UISETP.NE.AND UP0, UPT, UR4, 0x2, UPT ;  /* 0x000000020400788c */ /* 0x000fe4000bf05270 */
[----:B------:R-:W-:Y:S06]  /*30b0*/  UGETNEXTWORKID.BROADCAST [UR8], [UR9] ;  /* 0x00000000080073ca */ /* 0x000fec0008000100 */
[----:B------:R-:W-:Y:S01]  /*30c0*/  USEL UR7, URZ, 0x1, UP0 ;  /* 0x00000001ff077887 */ /* 0x000fe20008000000 */
[----:B------:R-:W-:Y:S01]  /*30d0*/  ISETP.NE.AND P0, PT, R8, 0x2, PT ;  /* 0x000000020800780c */ /* 0x000fe20003f05270 */
[----:B------:R-:W-:Y:S01]  /*30e0*/  USEL UR5, UR4, URZ, UP0 ;  /* 0x000000ff04057287 */ /* 0x000fe20008000000 */
[----:B------:R-:W2:Y:S03]  /*30f0*/  SYNCS.PHASECHK.TRANS64.TRYWAIT P1, [R2+URZ+0xa0], R5 ;  /* 0x0000a005020075a7 */ /* 0x000ea600080211ff */
[----:B------:R-:W-:Y:S01]  /*3100*/  LOP3.LUT R12, R12, UR7, RZ, 0x3c, !PT ;  /* 0x000000070c0c7c12 */ /* 0x000fe2000f8e3cff */
[----:B-12---:R-:W-:Y:S07]  /*3110*/  @!P1 BRA `(.L_x_51) ;  /* 0x0000009000a09947 */ /* 0x006fee0003800000 */
.L_x_160:
[C---:B------:R-:W-:Y:S01]  /*3120*/  LEA R4, R11.reuse, UR6, 0x4 ;  /* 0x000000060b047c11 */ /* 0x040fe2000f8e20ff */
[----:B-1----:R-:W-:Y:S01]  /*3130*/  VIADD R2, R2, 0xb0 ;  /* 0x000000b002027836 */ /* 0x002fe20000000000 */
[----:B------:R-:W-:Y:S01]  /*3140*/  SEL R8, R8, RZ, P0 ;  /* 0x000000ff08087207 */ /* 0x000fe20000000000 */
[----:B------:R-:W-:-:S03]  /*3150*/  VIADD R11, R11, 0x1 ;  /* 0x000000010b0b7836 */ /* 0x000fc60000000000 */
[----:B------:R-:W1:Y:S01]  /*3160*/  LDS.128 R4, [R4+0x110] ;  /* 0x0001100004047984 */ /* 0x000e620000000c00 */
[----:B------:R-:W-:Y:S02]  /*3170*/  PRMT R2, RZ, 0x654, R2 ;  /* 0x00000654ff027816 */ /* 0x000fe40000000002 */
[C---:B------:R-:W-:Y:S01]  /*3180*/  ISETP.NE.AND P1, PT, R11.reuse, 0x2, PT ;  /* 0x000000020b00780c */ /* 0x040fe20003f25270 */
[----:B------:R-:W-:Y:S01]  /*3190*/  @!PT LDS RZ, [RZ] ;  /* 0x00000000fffff984 */ /* 0x000fe20000000800 */
[----:B------:R-:W-:Y:S01]  /*31a0*/  @!PT LDS RZ, [RZ] ;  /* 0x00000000fffff984 */ /* 0x000fe20000000800 */
[----:B------:R-:W-:Y:S01]  /*31b0*/  @!PT LDS RZ, [RZ] ;  /* 0x00000000fffff984 */ /* 0x000fe20000000800 */
[----:B------:R-:W-:Y:S01]  /*31c0*/  @!PT LDS RZ, [RZ] ;  /* 0x00000000fffff984 */ /* 0x000fe20000000800 */
[----:B------:R2:W-:Y:S06]  /*31d0*/  MEMBAR.ALL.CTA ;  /* 0x0000000000007992 */ /* 0x0005ec0000008000 */
[----:B--2---:R-:W2:Y:S01]  /*31e0*/  FENCE.VIEW.ASYNC.S ;  /* 0x00000000000073c6 */ /* 0x004ea20000000000 */
[----:B------:R-:W-:Y:S01]  /*31f0*/  SEL R11, R11, RZ, P1 ;  /* 0x000000ff0b0b7207 */ /* 0x000fe20000800000 */
[----:B--2---:R2:W-:Y:S01]  /*3200*/  SYNCS.ARRIVE.TRANS64.RED.A1T0 RZ, [R2+URZ], RZ ;  /* 0x000000ff02ff79a7 */ /* 0x0045e200081004ff */
[----:B-1----:R-:W-:-:S02]  /*3210*/  LOP3.LUT P3, RZ, R6, 0x1, RZ, 0xc0, !PT ;  /* 0x0000000106ff7812 */ /* 0x002fc4000786c0ff */
[----:B------:R-:W-:-:S04]  /*3220*/  SEL R5, RZ, 0x1, P1 ;  /* 0x00000001ff057807 */ /* 0x000fc80000800000 */
[----:B------:R-:W-:Y:S02]  /*3230*/  LOP3.LUT R10, R10, R5, RZ, 0x3c, !PT ;  /* 0x000000050a0a7212 */ /* 0x000fe400078e3cff */
[----:B--2---:R-:W-:-:S04]  /*3240*/  SEL R2, RZ, 0x1, P0 ;  /* 0x00000001ff027807 */ /* 0x004fc80000000000 */
[----:B------:R-:W-:Y:S01]  /*3250*/  LOP3.LUT R9, R9, R2, RZ, 0x3c, !PT ;  /* 0x0000000209097212 */ /* 0x000fe200078e3cff */
[----:B------:R-:W-:Y:S06]  /*3260*/  @P3 BRA `(.L_x_52) ;  /* 0xfffffffc002c3947 */ /* 0x000fec000383ffff */
[----:B------:R-:W-:Y:S01]  /*3270*/  ULEA UR4, UR5, UR6, 0x3 ;  /* 0x0000000605047291 */ /* 0x000fe2000f8e18ff */
[----:B------:R-:W-:-:S08]  /*3280*/  SHF.L.U32 R3, R12, 0x1f, RZ ;  /* 0x0000001f0c037819 */ /* 0x000fd000000006ff */
[----:B------:R-:W1:Y:S02]  /*3290*/  SYNCS.PHASECHK.TRANS64 P0, [UR4+0xb0], R3 ;  /* 0x0000b003ff0075a7 */ /* 0x000e640008001004 */
[----:B-1----:R-:W-:Y:S05]  /*32a0*/  @P0 BRA `(.L_x_53) ;  /* 0x0000000000080947 */ /* 0x002fea0003800000 */
[----:B------:R-:W1:Y:S02]  /*32b0*/  SYNCS.PHASECHK.TRANS64.TRYWAIT P0, [UR4+0xb0], R3 ;  /* 0x0000b003ff0075a7 */ /* 0x000e640008001104 */
[----:B-1----:R-:W-:Y:S05]  /*32c0*/  @!P0 BRA `(.L_x_54) ;  /* 0x0000009000488947 */ /* 0x002fea0003800000 */
.L_x_53:
[----:B------:R-:W-:-:S04]  /*32d0*/  UIADD3 UR7, UPT, UPT, UR5, 0x1, URZ ;  /* 0x0000000105077890 */ /* 0x000fc8000fffe0ff */
[----:B------:R-:W-:-:S04]  /*32e0*/  UISETP.NE.AND UP0, UPT, UR7, 0x2, UPT ;  /* 0x000000020700788c */ /* 0x000fc8000bf05270 */
[----:B------:R-:W-:Y:S02]  /*32f0*/  USEL UR8, URZ, 0x1, UP0 ;  /* 0x00000001ff087887 */ /* 0x000fe40008000000 */
[----:B------:R-:W-:-:S04]  /*3300*/  USEL UR7, UR7, URZ, UP0 ;  /* 0x000000ff07077287 */ /* 0x000fc80008000000 */
[----:B------:R-:W-:Y:S01]  /*3310*/  ULEA UR7, UR7, UR6, 0x3 ;  /* 0x0000000607077291 */ /* 0x000fe2000f8e18ff */
[----:B-1----:R-:W-:-:S04]  /*3320*/  LOP3.LUT R3, R12, UR8, RZ, 0x3c, !PT ;  /* 0x000000080c037c12 */ /* 0x002fc8000f8e3cff */
[----:B------:R-:W-:-:S04]  /*3330*/  SHF.L.U32 R0, R3, 0x1f, RZ ;  /* 0x0000001f03007819 */ /* 0x000fc800000006ff */
[----:B------:R-:W1:Y:S02]  /*3340*/  SYNCS.PHASECHK.TRANS64 P0, [UR7+0xb0], R0 ;  /* 0x0000b000ff0075a7 */ /* 0x000e640008001007 */
[----:B-1----:R-:W-:Y:S05]  /*3350*/  @P0 EXIT ;  /* 0x000000000000094d */ /* 0x002fea0003800000 */
[----:B------:R-:W-:Y:S02]  /*3360*/  SHF.L.U32 R3, R3, 0x1f, RZ ;  /* 0x0000001f03037819 */ /* 0x000fe400000006ff */
[----:B------:R-:W-:-:S07]  /*3370*/  MOV R0, UR7 ;  /* 0x0000000700007c02 */ /* 0x000fce0008000f00 */
.L_x_55:
[----:B-1----:R1:W2:Y:S02]  /*3380*/  SYNCS.PHASECHK.TRANS64.TRYWAIT P0, [R0+URZ+0xb0], R3 ;  /* 0x0000b003000075a7 */ /* 0x0022a400080011ff */
[----:B--2---:R-:W-:Y:S05]  /*3390*/  @!P0 NANOSLEEP.SYNCS 0x989680 ;  /* 0x009896800000895d */ /* 0x004fea0003900000 */
[----:B------:R-:W2:Y:S02]  /*33a0*/  @!P0 SYNCS.PHASECHK.TRANS64 P0, [R0+URZ+0xb0], R3 ;  /* 0x0000b003000085a7 */ /* 0x000ea400080010ff */
[----:B--2---:R-:W-:Y:S05]  /*33b0*/  @P0 EXIT ;  /* 0x000000000000094d */ /* 0x004fea0003800000 */
[----:B------:R-:W-:Y:S05]  /*33c0*/  BRA `(.L_x_55) ;  /* 0xfffffffc00ec7947 */ /* 0x000fea000383ffff */
.L_x_48:
[----:B------:R-:W-:Y:S05]  /*33d0*/  BRA.U UP4, `(.L_x_56) ;  /* 0x0000001104907547 */ /* 0x000fea000b800000 */
[----:B------:R-:W-:Y:S01]  /*33e0*/  UMOV UR4, 0x40 ;  /* 0x0000004000047882 */ /* 0x000fe20000000000 */
[----:B------:R-:W-:Y:S01]  /*33f0*/  NOP ;  /* 0x0000000000007918 */ /* 0x000fe20000000000 */
[----:B------:R-:W-:Y:S01]  /*3400*/  ULEA UR5, UR45, UR4, 0x18 ;  /* 0x000000042d057291 */ /* 0x000fe2000f8ec0ff */
[----:B------:R-:W-:Y:S02]  /*3410*/  UMOV UR6, 0x400 ;  /* 0x0000040000067882 */ /* 0x000fe40000000000 */
[----:B------:R-:W-:-:S06]  /*3420*/  ULEA UR6, UR45, UR6, 0x18 ;  /* 0x000000062d067291 */ /* 0x000fcc000f8ec0ff */
[----:B------:R-:W1:Y:S02]  /*3430*/  LDS.U8 R0, [UR5+0x1c] ;  /* 0x00001c05ff007984 */ /* 0x000e640008000000 */
[----:B-1----:R-:W-:-:S13]  /*3440*/  ISETP.NE.AND P0, PT, R0, RZ, PT ;  /* 0x000000ff0000720c */ /* 0x002fda0003f05270 */
[----:B------:R-:W-:Y:S05]  /*3450*/  @P0 BRA `(.L_x_57) ;  /* 0x0000000400080947 */ /* 0x000fea0003800000 */
[----:B------:R-:W-:Y:S02]  /*3460*/  UISETP.NE.U32.AND UP1, UPT, UR47, 0x1, UPT ;  /* 0x000000012f00788c */ /* 0x000fe4000bf25070 */
[----:B------:R-:W-:-:S07]  /*3470*/  UIADD3 UR7, UPT, UPT, UR5, 0x8, URZ ;  /* 0x0000000805077890 */ /* 0x000fce000fffe0ff */
[----:B------:R-:W-:Y:S05]  /*3480*/  BRA.U !UP1, `(.L_x_58) ;  /* 0x00000001099c7547 */ /* 0x000fea000b800000 */
[----:B------:R-:W-:Y:S01]  /*3490*/  ELECT P0, URZ, PT ;  /* 0x0000000000ff782f */ /* 0x000fe20003800000 */
[----:B------:R-:W-:-:S12]  /*34a0*/  BSSY B0, `(.L_x_58) ;  /* 0x0000025000007945 */ /* 0x000fd80003800000 */
[----:B------:R-:W-:Y:S05]  /*34b0*/  @!P0 BRA `(.L_x_59) ;  /* 0x00000000008c8947 */ /* 0x000fea0003800000 */
[----:B------:R-:W-:-:S05]  /*34c0*/  UMOV UR4, 0x10 ;  /* 0x0000001000047882 */ /* 0x000fca0000000000 */
[----:B------:R-:W-:Y:S04]  /*34d0*/  DEPBAR.LE SB1, 0x36 ;  /* 0x00009d800000791a */ /* 0x000fe80000000000 */
[----:B------:R-:W1:Y:S02]  /*34e0*/  UTCATOMSWS.2CTA.FIND_AND_SET.ALIGN UP0, UR4, UR4 ;  /* 0x00000004000475e3 */ /* 0x000e640008200800 */
[----:B-1----:R-:W-:Y:S01]  /*34f0*/  MOV R11, UR4 ;  /* 0x00000004000b7c02 */ /* 0x002fe20008000f00 */
[----:B------:R-:W-:Y:S06]  /*3500*/  BRA.U UP0, `(.L_x_60) ;  /* 0x0000000100187547 */ /* 0x000fec000b800000 */
.L_x_61:
[----:B------:R-:W-:Y:S05]  /*3510*/  NANOSLEEP 0x64 ;  /* 0x000000640000795d */ /* 0x000fea0003800000 */
[----:B------:R-:W-:-:S05]  /*3520*/  UMOV UR4, 0x10 ;  /* 0x0000001000047882 */ /* 0x000fca0000000000 */
[----:B------:R-:W-:Y:S04]  /*3530*/  DEPBAR.LE SB1, 0x36 ;  /* 0x00009d800000791a */ /* 0x000fe80000000000 */
[----:B------:R-:W1:Y:S02]  /*3540*/  UTCATOMSWS.2CTA.FIND_AND_SET.ALIGN UP0, UR4, UR4 ;  /* 0x00000004000475e3 */ /* 0x000e640008200800 */
[----:B-1----:R-:W-:Y:S01]  /*3550*/  MOV R11, UR4 ;  /* 0x00000004000b7c02 */ /* 0x002fe20008000f00 */
[----:B------:R-:W-:Y:S05]  /*3560*/  BRA.U !UP0, `(.L_x_61) ;  /* 0xfffffffd08e87547 */ /* 0x000fea000b83ffff */
.L_x_60:
[----:B------:R-:W1:Y:S01]  /*3570*/  LDS R7, [UR5+0x10] ;  /* 0x00001005ff077984 */ /* 0x000e620008000800 */
[----:B------:R-:W-:Y:S01]  /*3580*/  IMAD.U32 R5, RZ, RZ, UR6 ;  /* 0x00000006ff057e24 */ /* 0x000fe2000f8e00ff */
[----:B------:R-:W-:-:S03]  /*3590*/  MOV R4, UR46 ;  /* 0x0000002e00047c02 */ /* 0x000fc60008000f00 */
[----:B------:R-:W-:Y:S01]  /*35a0*/  VIADD R5, R5, 0x130 ;  /* 0x0000013005057836 */ /* 0x000fe20000000000 */
[----:B-1----:R-:W-:-:S04]  /*35b0*/  SHF.L.U32 R7, R7, 0x1f, RZ ;  /* 0x0000001f07077819 */ /* 0x002fc800000006ff */
[----:B------:R-:W1:Y:S02]  /*35c0*/  SYNCS.PHASECHK.TRANS64.TRYWAIT P0, [UR5+0x8], R7 ;  /* 0x00000807ff0075a7 */ /* 0x000e640008001105 */
[----:B-1----:R-:W-:Y:S05]  /*35d0*/  @P0 BRA `(.L_x_62) ;  /* 0x0000000000080947 */ /* 0x002fea0003800000 */
[----:B------:R-:W1:Y:S02]  /*35e0*/  SYNCS.PHASECHK.TRANS64.TRYWAIT P0, [UR5+0x8], R7 ;  /* 0x00000807ff0075a7 */ /* 0x000e640008001105 */
[----:B-1----:R-:W-:Y:S05]  /*35f0*/  @!P0 BRA `(.L_x_63) ;  /* 0x0000008c00948947 */ /* 0x002fea0003800000 */
.L_x_62:
[----:B-1----:R-:W-:Y:S01]  /*3600*/  HFMA2 R0, -RZ, RZ, 0, 5.9604644775390625e-08 ;  /* 0x00000001ff007431 */ /* 0x002fe200000001ff */
[----:B------:R-:W-:Y:S01]  /*3610*/  UPRMT UR4, UR46, 0x654, UR7 ;  /* 0x000006542e047896 */ /* 0x000fe20008000007 */
[----:B------:R-:W-:Y:S01]  /*3620*/  IMAD.MOV.U32 R8, RZ, RZ, 0xffff ;  /* 0x0000ffffff087424 */ /* 0x000fe200078e00ff */
[----:B------:R-:W-:Y:S01]  /*3630*/  PRMT R4, R4, 0x654, R5 ;  /* 0x0000065404047816 */ /* 0x000fe20000000005 */
[----:B------:R-:W-:Y:S02]  /*3640*/  IMAD.MOV.U32 R6, RZ, RZ, 0x4 ;  /* 0x00000004ff067424 */ /* 0x000fe400078e00ff */
[----:B------:R-:W-:Y:S01]  /*3650*/  IMAD.SHL.U32 R9, R11, 0x20, RZ ;  /* 0x000000200b097824 */ /* 0x000fe200078e00ff */
[----:B------:R-:W-:Y:S02]  /*3660*/  MOV R5, UR4 ;  /* 0x0000000400057c02 */ /* 0x000fe40008000f00 */
[-C--:B------:R-:W-:Y:S01]  /*3670*/  SHF.L.U32 R8, R8, R11.reuse, RZ ;  /* 0x0000000b08087219 */ /* 0x080fe200000006ff */
[----:B------:R1:W-:Y:S01]  /*3680*/  SYNCS.ARRIVE.TRANS64.RED RZ, [UR4], R6 ;  /* 0x00000006ffff79a7 */ /* 0x0003e20008000404 */
[----:B------:R-:W-:Y:S01]  /*3690*/  SHF.L.U32 R7, R0, R11, RZ ;  /* 0x0000000b00077219 */ /* 0x000fe200000006ff */
[----:B------:R1:W-:Y:S04]  /*36a0*/  STS [UR6+0x130], R9 ;  /* 0x00013009ff007988 */ /* 0x0003e80008000806 */
[----:B------:R1:W-:Y:S04]  /*36b0*/  STAS [R4.64], R11 ;  /* 0x0000000b04007dbd */ /* 0x0003e8000c0008ff */
[----:B------:R1:W-:Y:S04]  /*36c0*/  ATOMS.OR RZ, [UR5+0x14], R8 ;  /* 0x00001408ffff798c */ /* 0x0003e8000b000005 */
[----:B------:R1:W-:Y:S04]  /*36d0*/  ATOMS.OR RZ, [UR5+0x18], R7 ;  /* 0x00001807ffff798c */ /* 0x0003e8000b000005 */
[----:B------:R1:W-:Y:S02]  /*36e0*/  ATOMS.XOR RZ, [UR5+0x10], R0 ;  /* 0x00001000ffff798c */ /* 0x0003e4000b800005 */
.L_x_59:
[----:B------:R-:W-:Y:S05]  /*36f0*/  BSYNC B0 ;  /* 0x0000000000007941 */ /* 0x000fea0003800000 */
.L_x_58:
[----:B------:R-:W-:Y:S05]  /*3700*/  BRA.U UP1, `(.L_x_64) ;  /* 0x00000001016c7547 */ /* 0x000fea000b800000 */
[----:B------:R-:W-:-:S03]  /*3710*/  UMOV UR4, 0xffffffff ;  /* 0xffffffff00047882 */ /* 0x000fc60000000000 */
[----:B------:R-:W-:Y:S05]  /*3720*/  BRA.DIV UR4, `(.L_x_65) ;  /* 0x0000008e04607947 */ /* 0x000fea000b800000 */
[----:B------:R-:W-:-:S13]  /*3730*/  ELECT P0, URZ, PT ;  /* 0x0000000000ff782f */ /* 0x000fda0003800000 */
.L_x_164:
[----:B------:R-:W-:Y:S05]  /*3740*/  @!P0 BRA `(.L_x_64) ;  /* 0x00000000005c8947 */ /* 0x000fea0003800000 */
[----:B-1----:R-:W1:Y:S02]  /*3750*/  LDS R5, [UR5+0x10] ;  /* 0x00001005ff057984 */ /* 0x002e640008000800 */
[----:B-1----:R-:W-:-:S04]  /*3760*/  SHF.L.U32 R5, R5, 0x1f, RZ ;  /* 0x0000001f05057819 */ /* 0x002fc800000006ff */
[----:B------:R-:W1:Y:S02]  /*3770*/  SYNCS.PHASECHK.TRANS64.TRYWAIT P0, [UR5+0x8], R5 ;  /* 0x00000805ff0075a7 */ /* 0x000e640008001105 */
[----:B-1----:R-:W-:Y:S05]  /*3780*/  @P0 BRA `(.L_x_66) ;  /* 0x0000000000080947 */ /* 0x002fea0003800000 */
[----:B------:R-:W1:Y:S02]  /*3790*/  SYNCS.PHASECHK.TRANS64.TRYWAIT P0, [UR5+0x8], R5 ;  /* 0x00000805ff0075a7 */ /* 0x000e640008001105 */
[----:B-1----:R-:W-:Y:S05]  /*37a0*/  @!P0 BRA `(.L_x_67) ;  /* 0x0000008c00648947 */ /* 0x002fea0003800000 */
.L_x_66:
[----:B------:R-:W2:Y:S01]  /*37b0*/  LDS R7, [UR6+0x130] ;  /* 0x00013006ff077984 */ /* 0x000ea20008000800 */
[----:B-1----:R-:W-:Y:S02]  /*37c0*/  HFMA2 R0, -RZ, RZ, 0, 5.9604644775390625e-08 ;  /* 0x00000001ff007431 */ /* 0x002fe400000001ff */
[----:B------:R-:W-:Y:S01]  /*37d0*/  IMAD.MOV.U32 R4, RZ, RZ, 0xffff ;  /* 0x0000ffffff047424 */ /* 0x000fe200078e00ff */
[----:B------:R-:W-:Y:S01]  /*37e0*/  UPRMT UR4, UR46, 0x654, UR7 ;  /* 0x000006542e047896 */ /* 0x000fe20008000007 */
[----:B--2---:R-:W-:-:S03]  /*37f0*/  IMAD.SHL.U32 R5, R7, 0x20, RZ ;  /* 0x0000002007057824 */ /* 0x004fc600078e00ff */
[-C--:B------:R-:W-:Y:S02]  /*3800*/  SHF.L.U32 R4, R4, R7.reuse, RZ ;  /* 0x0000000704047219 */ /* 0x080fe400000006ff */
[----:B------:R-:W-:Y:S01]  /*3810*/  SHF.L.U32 R7, R0, R7, RZ ;  /* 0x0000000700077219 */ /* 0x000fe200000006ff */
[----:B------:R2:W-:Y:S04]  /*3820*/  STS [UR6+0x130], R5 ;  /* 0x00013005ff007988 */ /* 0x0005e80008000806 */
[----:B------:R2:W-:Y:S04]  /*3830*/  ATOMS.OR RZ, [UR5+0x14], R4 ;  /* 0x00001404ffff798c */ /* 0x0005e8000b000005 */
[----:B------:R2:W-:Y:S01]  /*3840*/  ATOMS.OR RZ, [UR5+0x18], R7 ;  /* 0x00001807ffff798c */ /* 0x0005e2000b000005 */
[----:B------:R-:W-:Y:S03]  /*3850*/  SYNCS.ARRIVE.TRANS64.RED.A1T0 RZ, [UR4], RZ ;  /* 0x000000ffffff79a7 */ /* 0x000fe60008100404 */
[----:B------:R2:W-:Y:S01]  /*3860*/  ATOMS.XOR RZ, [UR5+0x10], R0 ;  /* 0x00001000ffff798c */ /* 0x0005e2000b800005 */
[----:B------:R-:W-:Y:S05]  /*3870*/  BRA `(.L_x_64) ;  /* 0x0000000000107947 */ /* 0x000fea0003800000 */
.L_x_57:
[----:B------:R-:W-:Y:S02]  /*3880*/  MOV R0, 0xffffffff ;  /* 0xffffffff00007802 */ /* 0x000fe40000000f00 */
[----:B------:R-:W-:-:S03]  /*3890*/  MOV R4, 0x38c0 ;  /* 0x000038c000047802 */ /* 0x000fc60000000f00 */
[----:B------:R1:W-:Y:S04]  /*38a0*/  STS [UR6+0x130], R0 ;  /* 0x00013000ff007988 */ /* 0x0003e80008000806 */
[----:B-1---5:R-:W-:Y:S05]  /*38b0*/  CALL.REL.NOINC `($__internal_1_$__cuda_sm10x_tcgen05_guardrail_trap_phase_invalid_during_alloc) ;  /* 0x0000009400047944 */ /* 0x022fea0003c00000 */
.L_x_64:
[----:B------:R-:W-:Y:S05]  /*38c0*/  WARPSYNC.ALL ;  /* 0x0000000000007948 */ /* 0x000fea0003800000 */
[----:B------:R-:W3:Y:S01]  /*38d0*/  S2UR UR4, SR_CgaCtaId ;  /* 0x00000000000479c3 */ /* 0x000ee20000008800 */
[----:B------:R-:W-:Y:S01]  /*38e0*/  UMOV UR26, 0x400 ;  /* 0x00000400001a7882 */ /* 0x000fe20000000000 */
[----:B------:R-:W-:-:S06]  /*38f0*/  NOP ;  /* 0x0000000000007918 */ /* 0x000fcc0000000000 */
[----:B------:R-:W-:Y:S06]  /*3900*/  BAR.ARV 0x6, 0xa0 ;  /* 0x0182800000007b1d */ /* 0x000fec0000002000 */
[----:B------:R-:W4:Y:S01]  /*3910*/  LDCU UR6, c[0x0][0x38c] ;  /* 0x00007180ff0677ac */ /* 0x000f220008000800 */
[----:B------:R-:W-:Y:S01]  /*3920*/  LOP3.LUT R3, R3, 0xffff, RZ, 0xc0, !PT ;  /* 0x0000ffff03037812 */ /* 0x000fe200078ec0ff */
[----:B-1----:R-:W-:Y:S01]  /*3930*/  IMAD.MOV.U32 R9, RZ, RZ, 0x1 ;  /* 0x00000001ff097424 */ /* 0x002fe200078e00ff */
[----:B------:R-:W-:Y:S01]  /*3940*/  LOP3.LUT R2, R2, 0xffff, RZ, 0xc0, !PT ;  /* 0x0000ffff02027812 */ /* 0x000fe200078ec0ff */
[----:B------:R-:W-:Y:S01]  /*3950*/  IMAD.MOV.U32 R8, RZ, RZ, RZ ;  /* 0x000000ffff087224 */ /* 0x000fe200078e00ff */
[----:B------:R-:W-:Y:S01]  /*3960*/  R2UR UR28, R3 ;  /* 0x00000000031c72ca */ /* 0x000fe200000e0000 */
[----:B------:R-:W-:Y:S01]  /*3970*/  UMOV UR32, URZ ;  /* 0x000000ff00207c82 */ /* 0x000fe20008000000 */
[----:B------:R-:W-:-:S02]  /*3980*/  R2UR UR42, R2 ;  /* 0x00000000022a72ca */ /* 0x000fc400000e0000 */
[----:B------:R-:W-:Y:S01]  /*3990*/  CS2R R2, SRZ ;  /* 0x0000000000027805 */ /* 0x000fe2000001ff00 */
[----:B------:R-:W-:Y:S01]  /*39a0*/  UMOV UR23, URZ ;  /* 0x000000ff00177c82 */ /* 0x000fe20008000000 */
[----:B---3--:R-:W-:Y:S01]  /*39b0*/  ULEA UR26, UR4, UR26, 0x18 ;  /* 0x0000001a041a7291 */ /* 0x008fe2000f8ec0ff */
[----:B------:R-:W-:Y:S01]  /*39c0*/  UMOV UR22, URZ ;  /* 0x000000ff00167c82 */ /* 0x000fe20008000000 */
[----:B------:R-:W-:Y:S02]  /*39d0*/  UISETP.NE.AND UP3, UPT, UR47, URZ, UPT ;  /* 0x000000ff2f00728c */ /* 0x000fe4000bf65270 */
[----:B------:R-:W-:Y:S02]  /*39e0*/  UIADD3 UR5, UPT, UPT, UR26, 0xc400, URZ ;  /* 0x0000c4001a057890 */ /* 0x000fe4000fffe0ff */
[----:B------:R-:W-:-:S03]  /*39f0*/  UIADD3 UR4, UPT, UPT, UR26, 0x20400, URZ ;  /* 0x000204001a047890 */ /* 0x000fc6000fffe0ff */
[----:B--2---:R-:W1:Y:S01]  /*3a00*/  LDS R0, [UR26+0x130] ;  /* 0x0001301aff007984 */ /* 0x004e620008000800 */
[----:B----4-:R-:W-:Y:S02]  /*3a10*/  UIADD3 UR6, UPT, UPT, UR6, 0x7f, URZ ;  /* 0x0000007f06067890 */ /* 0x010fe4000fffe0ff */
[----:B------:R-:W-:Y:S02]  /*3a20*/  USHF.R.U32.HI UR5, URZ, 0x4, UR5 ;  /* 0x00000004ff057899 */ /* 0x000fe40008011605 */
[----:B------:R-:W-:Y:S02]  /*3a30*/  USHF.R.S32.HI UR33, URZ, 0x1f, UR6 ;  /* 0x0000001fff217899 */ /* 0x000fe40008011406 */
[----:B------:R-:W-:Y:S02]  /*3a40*/  USHF.R.U32.HI UR4, URZ, 0x4, UR4 ;  /* 0x00000004ff047899 */ /* 0x000fe40008011604 */
[----:B------:R-:W-:Y:S02]  /*3a50*/  ULEA.HI UR33, UR33, UR6, URZ, 0x7 ;  /* 0x0000000621217291 */ /* 0x000fe4000f8f38ff */
[----:B------:R-:W-:-:S02]  /*3a60*/  ULOP3.LUT UR5, UR5, 0x3fff, URZ, 0xc0, !UPT ;  /* 0x00003fff05057892 */ /* 0x000fc4000f8ec0ff */
[----:B------:R-:W-:Y:S02]  /*3a70*/  USHF.R.S32.HI UR33, URZ, 0x7, UR33 ;  /* 0x00000007ff217899 */ /* 0x000fe40008011421 */
[----:B------:R-:W-:Y:S02]  /*3a80*/  ULOP3.LUT UR30, UR4, 0x3fff, URZ, 0xc0, !UPT ;  /* 0x00003fff041e7892 */ /* 0x000fe4000f8ec0ff */
[----:B------:R-:W-:Y:S01]  /*3a90*/  UISETP.LT.AND UP0, UPT, UR33, 0x1, UPT ;  /* 0x000000012100788c */ /* 0x000fe2000bf01270 */
[----:B------:R-:W-:Y:S01]  /*3aa0*/  UMOV UR40, 0x0 ;  /* 0x0000000000287882 */ /* 0x000fe20000000000 */
[----:B------:R-:W-:Y:S01]  /*3ab0*/  UMOV UR41, 0x10400490 ;  /* 0x1040049000297882 */ /* 0x000fe20000000000 */
[----:B------:R-:W-:Y:S02]  /*3ac0*/  ULOP3.LUT UR29, UR5, 0x10000, URZ, 0xfc, !UPT ;  /* 0x00010000051d7892 */ /* 0x000fe4000f8efcff */
[----:B------:R-:W-:Y:S02]  /*3ad0*/  ULOP3.LUT UR30, UR30, 0x10000, URZ, 0xfc, !UPT ;  /* 0x000100001e1e7892 */ /* 0x000fe4000f8efcff */
[----:B------:R-:W-:Y:S01]  /*3ae0*/  USEL UR43, UR33, 0x1, !UP0 ;  /* 0x00000001212b7887 */ /* 0x000fe2000c000000 */
[----:B------:R-:W-:Y:S01]  /*3af0*/  UMOV UR38, 0x0 ;  /* 0x0000000000267882 */ /* 0x000fe20000000000 */
[----:B------:R-:W-:Y:S01]  /*3b00*/  UMOV UR39, 0x10400490 ;  /* 0x1040049000277882 */ /* 0x000fe20000000000 */
[----:B------:R-:W-:Y:S01]  /*3b10*/  UMOV UR36, 0x0 ;  /* 0x0000000000247882 */ /* 0x000fe20000000000 */
[----:B------:R-:W-:Y:S01]  /*3b20*/  UMOV UR37, 0x10400490 ;  /* 0x1040049000257882 */ /* 0x000fe20000000000 */
[----:B------:R-:W-:Y:S01]  /*3b30*/  UMOV UR34, 0x0 ;  /* 0x0000000000227882 */ /* 0x000fe20000000000 */
[----:B------:R-:W-:Y:S01]  /*3b40*/  UMOV UR35, 0x10400490 ;  /* 0x1040049000237882 */ /* 0x000fe20000000000 */
[----:B-1----:R-:W-:-:S15]  /*3b50*/  R2UR UR44, R0 ;  /* 0x00000000002c72ca */ /* 0x002fde00000e0000 */
.L_x_75:
[C---:B------:R-:W-:Y:S02]  /*3b60*/  LEA R0, R8.reuse, UR26, 0x3 ;  /* 0x0000001a08007c11 */ /* 0x040fe4000f8e18ff */
[----:B------:R-:W-:Y:S02]  /*3b70*/  SHF.L.U32 R5, R3, 0x1f, RZ ;  /* 0x0000001f03057819 */ /* 0x000fe400000006ff */
[----:B------:R-:W-:Y:S02]  /*3b80*/  LEA R4, R8, UR26, 0x4 ;  /* 0x0000001a08047c11 */ /* 0x000fe4000f8e20ff */
[----:B------:R-:W1:Y:S02]  /*3b90*/  SYNCS.PHASECHK.TRANS64.TRYWAIT P0, [R0+URZ+0xa0], R5 ;  /* 0x0000a005000075a7 */ /* 0x000e6400080011ff */
[----:B-1-3--:R-:W-:Y:S05]  /*3ba0*/  @!P0 BRA `(.L_x_68) ;  /* 0x00000088007c8947 */ /* 0x00afea0003800000 */
.L_x_165:
[----:B-1----:R-:W1:Y:S01]  /*3bb0*/  LDS.128 R4, [R4+0x110] ;  /* 0x0001100004047984 */ /* 0x002e620000000c00 */
[----:B------:R-:W-:Y:S02]  /*3bc0*/  VIADD R0, R0, 0xb0 ;  /* 0x000000b000007836 */ /* 0x000fe40000000000 */
[----:B------:R-:W-:Y:S01]  /*3bd0*/  VIADD R8, R8, 0x1 ;  /* 0x0000000108087836 */ /* 0x000fe20000000000 */
[----:B------:R-:W-:Y:S01]  /*3be0*/  @!PT LDS RZ, [RZ] ;  /* 0x00000000fffff984 */ /* 0x000fe20000000800 */
[----:B------:R-:W-:Y:S01]  /*3bf0*/  @!PT LDS RZ, [RZ] ;  /* 0x00000000fffff984 */ /* 0x000fe20000000800 */
[----:B------:R-:W-:Y:S01]  /*3c00*/  @!PT LDS RZ, [RZ] ;  /* 0x00000000fffff984 */ /* 0x000fe20000000800 */
[----:B------:R-:W-:Y:S01]  /*3c10*/  @!PT LDS RZ, [RZ] ;  /* 0x00000000fffff984 */ /* 0x000fe20000000800 */
[----:B------:R2:W-:Y:S06]  /*3c20*/  MEMBAR.ALL.CTA ;  /* 0x0000000000007992 */ /* 0x0005ec0000008000 */
[----:B--2---:R-:W2:Y:S01]  /*3c30*/  FENCE.VIEW.ASYNC.S ;  /* 0x00000000000073c6 */ /* 0x004ea20000000000 */
[----:B------:R-:W-:-:S04]  /*3c40*/  PRMT R0, RZ, 0x654, R0 ;  /* 0x00000654ff007816 */ /* 0x000fc80000000000 */
[----:B--2---:R2:W-:Y:S01]  /*3c50*/  SYNCS.ARRIVE.TRANS64.RED.A1T0 RZ, [R0+URZ], RZ ;  /* 0x000000ff00ff79a7 */ /* 0x0045e200081004ff */
[----:B-1----:R-:W-:Y:S01]  /*3c60*/  LOP3.LUT P1, RZ, R6, 0x1, RZ, 0xc0, !PT ;  /* 0x0000000106ff7812 */ /* 0x002fe2000782c0ff */
[----:B--2---:R-:W-:-:S12]  /*3c70*/  BRA.U UP3, `(.L_x_69) ;  /* 0x0000000503087547 */ /* 0x004fd8000b800000 */
[----:B------:R-:W1:Y:S01]  /*3c80*/  LDCU UR4, c[0x0][0x38c] ;  /* 0x00007180ff0477ac */ /* 0x000e620008000800 */
[----:B------:R-:W-:Y:S02]  /*3c90*/  PLOP3.LUT P2, PT, PT, PT, PT, 0x80, 0x8 ;  /* 0x000000000008781c */ /* 0x000fe40003f4f070 */
[----:B------:R-:W-:Y:S01]  /*3ca0*/  SHF.L.U32 R5, R9, 0x1f, RZ ;  /* 0x0000001f09057819 */ /* 0x000fe200000006ff */
[----:B------:R-:W-:Y:S02]  /*3cb0*/  ULEA UR31, UR32, UR26, 0x3 ;  /* 0x0000001a201f7291 */ /* 0x000fe4000f8e18ff */
[----:B------:R-:W-:Y:S02]  /*3cc0*/  ULEA UR11, UR32, UR44, 0x8 ;  /* 0x0000002c200b7291 */ /* 0x000fe4000f8e40ff */
[----:B-1----:R-:W-:-:S06]  /*3cd0*/  UISETP.GE.AND UP0, UPT, UR4, 0x1, UPT ;  /* 0x000000010400788c */ /* 0x002fcc000bf06270 */
[----:B------:R-:W-:-:S05]  /*3ce0*/  PLOP3.LUT P0, PT, PT, PT, UP0, 0x80, 0x8 ;  /* 0x000000000008781c */ /* 0x000fca0003f0f008 */
[----:B------:R-:W-:-:S08]  /*3cf0*/  @UP0 ULEA UR4, UR23, UR26, 0x3 ;  /* 0x0000001a17040291 */ /* 0x000fd0000f8e18ff */
[----:B------:R-:W-:-:S04]  /*3d00*/  @P0 SHF.L.U32 R0, R2, 0x1f, RZ ;  /* 0x0000001f02000819 */ /* 0x000fc800000006ff */
[----:B------:R1:W2:Y:S01]  /*3d10*/  @P0 SYNCS.PHASECHK.TRANS64.TRYWAIT P2, [UR4], R0 ;  /* 0x00000000ff0005a7 */ /* 0x0002a20008041104 */
[----:B------:R-:W3:Y:S02]  /*3d20*/  SYNCS.PHASECHK.TRANS64.TRYWAIT P0, [UR31+0xd0], R5 ;  /* 0x0000d005ff0075a7 */ /* 0x000ee4000800111f */
[----:B-123--:R-:W-:Y:S05]  /*3d30*/  @!P0 BRA `(.L_x_70) ;  /* 0x00000088002c8947 */ /* 0x00efea0003800000 */
.L_x_167:
[----:B------:R-:W-:Y:S01]  /*3d40*/  UMOV UR27, UR22 ;  /* 0x00000016001b7c82 */ /* 0x000fe20008000000 */
[----:B------:R-:W-:Y:S05]  /*3d50*/  BRA.U !UP0, `(.L_x_71) ;  /* 0x0000000108c07547 */ /* 0x000fea000b800000 */
[----:B------:R-:W-:Y:S02]  /*3d60*/  UIADD3 UR27, UPT, UPT, UR43, UR22, URZ ;  /* 0x000000162b1b7290 */ /* 0x000fe4000fffe0ff */
[----:B------:R-:W-:Y:S01]  /*3d70*/  UPLOP3.LUT UP2, UPT, UPT, UPT, UPT, 0x40, 0x4 ;  /* 0x000000000004789c */ /* 0x000fe20003f4e870 */
[----:B------:R-:W-:Y:S01]  /*3d80*/  UMOV UR24, UR33 ;  /* 0x0000002100187c82 */ /* 0x000fe20008000000 */
[----:B------:R-:W-:-:S09]  /*3d90*/  UMOV UR10, UR23 ;  /* 0x00000017000a7c82 */ /* 0x000fd20008000000 */
.L_x_74:
[----:B--2---:R-:W-:Y:S01]  /*3da0*/  ULEA UR5, UR10, UR26, 0x3 ;  /* 0x0000001a0a057291 */ /* 0x004fe2000f8e18ff */
[----:B---3--:R-:W-:Y:S11]  /*3db0*/  @P2 BRA `(.L_x_72) ;  /* 0x00000000000c2947 */ /* 0x008ff60003800000 */
[----:B-1----:R-:W-:Y:S04]  /*3dc0*/  SHF.L.U32 R5, R2, 0x1f, RZ ;  /* 0x0000001f02057819 */ /* 0x002fe800000006ff */
[----:B------:R-:W1:Y:S02]  /*3dd0*/  SYNCS.PHASECHK.TRANS64.TRYWAIT P0, [UR5], R5 ;  /* 0x00000005ff0075a7 */ /* 0x000e640008001105 */
[----:B-1----:R-:W-:Y:S05]  /*3de0*/  @!P0 BRA `(.L_x_73) ;  /* 0x0000008800188947 */ /* 0x002fea0003800000 */
.L_x_72:
[----:B------:R-:W-:Y:S01]  /*3df0*/  UISETP.NE.AND UP0, UPT, UR24, 0x1, UPT ;  /* 0x000000011800788c */ /* 0x000fe2000bf05270 */
[----:B------:R-:W-:Y:S01]  /*3e00*/  PLOP3.LUT P2, PT, PT, PT, PT, 0x80, 0x8 ;  /* 0x000000000008781c */ /* 0x000fe20003f4f070 */
[----:B------:R-:W-:Y:S02]  /*3e10*/  UIADD3 UR4, UPT, UPT, UR10, 0x1, URZ ;  /* 0x000000010a047890 */ /* 0x000fe4000fffe0ff */
[----:B------:R-:W-:Y:S02]  /*3e20*/  UIADD3 UR25, UPT, UPT, UR5, 0x28, URZ ;  /* 0x0000002805197890 */ /* 0x000fe4000fffe0ff */
[----:B------:R-:W-:Y:S01]  /*3e30*/  UISETP.NE.AND UP1, UPT, UR4, 0x5, UPT ;  /* 0x000000050400788c */ /* 0x000fe2000bf25270 */
[----:B------:R-:W-:Y:S01]  /*3e40*/  PLOP3.LUT P0, PT, PT, PT, UP0, 0x80, 0x8 ;  /* 0x000000000008781c */ /* 0x000fe20003f0f008 */
[----:B------:R-:W-:Y:S02]  /*3e50*/  UIADD3 UR22, UPT, UPT, UR22, 0x1, URZ ;  /* 0x0000000116167890 */ /* 0x000fe4000fffe0ff */
[----:B------:R-:W-:Y:S02]  /*3e60*/  USEL UR6, URZ, 0x1, UP1 ;  /* 0x00000001ff067887 */ /* 0x000fe40008800000 */
[----:B------:R-:W-:Y:S02]  /*3e70*/  USEL UR23, UR4, URZ, UP1 ;  /* 0x000000ff04177287 */ /* 0x000fe40008800000 */
[----:B------:R-:W-:Y:S02]  /*3e80*/  UIADD3 UR24, UPT, UPT, UR24, -0x1, URZ ;  /* 0xffffffff18187890 */ /* 0x000fe4000fffe0ff */
[----:B------:R-:W-:Y:S01]  /*3e90*/  @UP0 ULEA UR4, UR23, UR26, 0x3 ;  /* 0x0000001a17040291 */ /* 0x000fe2000f8e18ff */
[----:B------:R-:W-:Y:S01]  /*3ea0*/  LOP3.LUT R2, R2, UR6, RZ, 0x3c, !PT ;  /* 0x0000000602027c12 */ /* 0x000fe2000f8e3cff */
[----:B------:R-:W-:Y:S02]  /*3eb0*/  ULEA UR6, UR10, UR30, 0xa ;  /* 0x0000001e0a067291 */ /* 0x000fe4000f8e50ff */
[----:B------:R-:W-:Y:S01]  /*3ec0*/  UISETP.NE.AND UP0, UPT, UR22, UR27, UPT ;  /* 0x0000001b1600728c */ /* 0x000fe2000bf05270 */
[----:B-1----:R-:W-:Y:S01]  /*3ed0*/  @P0 SHF.L.U32 R0, R2, 0x1f, RZ ;  /* 0x0000001f02000819 */ /* 0x002fe200000006ff */
[----:B------:R-:W-:Y:S02]  /*3ee0*/  UIADD3 UR20, UPT, UPT, UR6, 0x2, URZ ;  /* 0x0000000206147890 */ /* 0x000fe4000fffe0ff */
[----:B------:R-:W-:Y:S01]  /*3ef0*/  UIADD3 UR16, UPT, UPT, UR6, 0x4, URZ ;  /* 0x0000000406107890 */ /* 0x000fe2000fffe0ff */
[----:B------:R2:W3:Y:S01]  /*3f00*/  @P0 SYNCS.PHASECHK.TRANS64.TRYWAIT P2, [UR4], R0 ;  /* 0x00000000ff0005a7 */ /* 0x0004e20008041104 */
[----:B------:R-:W-:Y:S02]  /*3f10*/  ULEA UR4, UR10, UR29, 0xa ;  /* 0x0000001d0a047291 */ /* 0x000fe4000f8e50ff */
[----:B------:R-:W-:Y:S02]  /*3f20*/  UIADD3 UR12, UPT, UPT, UR6, 0x6, URZ ;  /* 0x00000006060c7890 */ /* 0x000fe4000fffe0ff */
[----:B------:R-:W-:Y:S02]  /*3f30*/  UIADD3 UR18, UPT, UPT, UR4, 0x2, URZ ;  /* 0x0000000204127890 */ /* 0x000fe4000fffe0ff */
[----:B------:R-:W-:Y:S02]  /*3f40*/  UIADD3 UR14, UPT, UPT, UR4, 0x4, URZ ;  /* 0x00000004040e7890 */ /* 0x000fe4000fffe0ff */
[----:B------:R-:W-:Y:S01]  /*3f50*/  UIADD3 UR8, UPT, UPT, UR4, 0x6, URZ ;  /* 0x0000000604087890 */ /* 0x000fe2000fffe0ff */
[----:B------:R-:W-:Y:S01]  /*3f60*/  UMOV UR7, 0x40004040 ;  /* 0x4000404000077882 */ /* 0x000fe20000000000 */
[----:B------:R-:W-:Y:S01]  /*3f70*/  UMOV UR5, 0x40004040 ;  /* 0x4000404000057882 */ /* 0x000fe20000000000 */
[----:B------:R-:W-:Y:S01]  /*3f80*/  UMOV UR21, 0x40004040 ;  /* 0x4000404000157882 */ /* 0x000fe20000000000 */
[----:B------:R2:W-:Y:S01]  /*3f90*/  UTCQMMA.2CTA gdesc[UR4], gdesc[UR6], tmem[UR11], tmem[UR40], idesc[UR41], UP2 ;  /* 0x00ff2806040075ea */ /* 0x0005e2000920030b */
[----:B------:R-:W-:Y:S01]  /*3fa0*/  UPLOP3.LUT UP2, UPT, UPT, UPT, UPT, 0x80, 0x8 ;  /* 0x000000000008789c */ /* 0x000fe20003f4f070 */
[----:B------:R-:W-:Y:S01]  /*3fb0*/  UMOV UR19, 0x40004040 ;  /* 0x4000404000137882 */ /* 0x000fe20000000000 */
[----:B------:R-:W-:Y:S01]  /*3fc0*/  UMOV UR17, 0x40004040 ;  /* 0x4000404000117882 */ /* 0x000fe20000000000 */
[----:B------:R2:W-:Y:S01]  /*3fd0*/  UTCQMMA.2CTA gdesc[UR18], gdesc[UR20], tmem[UR11], tmem[UR38], idesc[UR39], UPT ;  /* 0x00ff2614120075ea */ /* 0x0005e2000ba0030b */
[----:B------:R-:W-:Y:S01]  /*3fe0*/  UMOV UR15, 0x40004040 ;  /* 0x40004040000f7882 */ /* 0x000fe20000000000 */
[----:B------:R-:W-:Y:S01]  /*3ff0*/  UMOV UR13, 0x40004040 ;  /* 0x40004040000d7882 */ /* 0x000fe20000000000 */
[----:B------:R-:W-:Y:S01]  /*4000*/  UMOV UR9, 0x40004040 ;  /* 0x4000404000097882 */ /* 0x000fe20000000000 */
[----:B------:R2:W-:Y:S01]  /*4010*/  UTCQMMA.2CTA gdesc[UR14], gdesc[UR16], tmem[UR11], tmem[UR36], idesc[UR37], UPT ;  /* 0x00ff24100e0075ea */ /* 0x0005e2000ba0030b */
[----:B------:R2:W-:Y:S01]  /*4020*/  UTCQMMA.2CTA gdesc[UR8], gdesc[UR12], tmem[UR11], tmem[UR34], idesc[UR35], UPT ;  /* 0x00ff220c080075ea */ /* 0x0005e2000ba0030b */
[----:B------:R2:W-:Y:S01]  /*4030*/  UTCBAR.2CTA.MULTICAST [UR25], URZ, UR28 ;  /* 0x000000ff190073e9 */ /* 0x0005e2000820081c */
[----:B------:R-:W-:Y:S01]  /*4040*/  UMOV UR10, UR23 ;  /* 0x00000017000a7c82 */ /* 0x000fe20008000000 */
[----:B------:R-:W-:Y:S05]  /*4050*/  BRA.U UP0, `(.L_x_74) ;  /* 0xfffffffd00507547 */ /* 0x000fea000b83ffff */
.L_x_71:
[----:B--2---:R-:W-:Y:S01]  /*4060*/  UIADD3 UR4, UPT, UPT, UR31, 0xc0, URZ ;  /* 0x000000c01f047890 */ /* 0x004fe2000fffe0ff */
[----:B------:R-:W-:-:S08]  /*4070*/  UMOV UR22, UR27 ;  /* 0x0000001b00167c82 */ /* 0x000fd00008000000 */
[----:B------:R2:W-:Y:S01]  /*4080*/  UTCBAR.2CTA.MULTICAST [UR4], URZ, UR42 ;  /* 0x000000ff040073e9 */ /* 0x0005e2000820082a */
[----:B------:R-:W-:Y:S02]  /*4090*/  NOP ;  /* 0x0000000000007918 */ /* 0x000fe40000000000 */
.L_x_69:
[----:B--2---:R-:W-:Y:S01]  /*40a0*/  UIADD3 UR4, UPT, UPT, UR32, 0x1, URZ ;  /* 0x0000000120047890 */ /* 0x004fe2000fffe0ff */
[----:B------:R-:W-:-:S03]  /*40b0*/  ISETP.NE.AND P0, PT, R8, 0x2, PT ;  /* 0x000000020800780c */ /* 0x000fc60003f05270 */
[----:B------:R-:W-:Y:S01]  /*40c0*/  UISETP.NE.AND UP0, UPT, UR4, 0x2, UPT ;  /* 0x000000020400788c */ /* 0x000fe2000bf05270 */
[----:B-1----:R-:W-:Y:S02]  /*40d0*/  SEL R0, RZ, 0x1, P0 ;  /* 0x00000001ff007807 */ /* 0x002fe40000000000 */
[----:B------:R-:W-:Y:S01]  /*40e0*/  SEL R8, R8, RZ, P0 ;  /* 0x000000ff08087207 */ /* 0x000fe20000000000 */
[----:B------:R-:W-:Y:S01]  /*40f0*/  USEL UR5, URZ, 0x1, UP0 ;  /* 0x00000001ff057887 */ /* 0x000fe20008000000 */
[----:B------:R-:W-:Y:S01]  /*4100*/  LOP3.LUT R3, R3, R0, RZ, 0x3c, !PT ;  /* 0x0000000003037212 */ /* 0x000fe200078e3cff */
[----:B------:R-:W-:-:S04]  /*4110*/  USEL UR32, UR4, URZ, UP0 ;  /* 0x000000ff04207287 */ /* 0x000fc80008000000 */
[----:B------:R-:W-:Y:S01]  /*4120*/  LOP3.LUT R9, R9, UR5, RZ, 0x3c, !PT ;  /* 0x0000000509097c12 */ /* 0x000fe2000f8e3cff */
[----:B------:R-:W-:Y:S07]  /*4130*/  @P1 BRA `(.L_x_75) ;  /* 0xfffffff800881947 */ /* 0x000fee000383ffff */
[----:B------:R-:W1:Y:S01]  /*4140*/  S2UR UR8, SR_CgaCtaId ;  /* 0x00000000000879c3 */ /* 0x000e620000008800 */
[----:B------:R-:W-:Y:S01]  /*4150*/  ELECT P0, URZ, PT ;  /* 0x0000000000ff782f */ /* 0x000fe20003800000 */
[----:B------:R-:W-:Y:S01]  /*4160*/  HFMA2 R0, -RZ, RZ, 0, 5.9604644775390625e-08 ;  /* 0x00000001ff007431 */ /* 0x000fe200000001ff */
[----:B------:R-:W-:-:S05]  /*4170*/  UMOV UR4, 0x40 ;  /* 0x0000004000047882 */ /* 0x000fca0000000000 */
[----:B------:R-:W-:Y:S01]  /*4180*/  UVIRTCOUNT.DEALLOC.SMPOOL 0x80 ;  /* 0x000000800000784c */ /* 0x000fe20000000000 */
[----:B------:R-:W-:Y:S02]  /*4190*/  UISETP.NE.AND UP0, UPT, UR47, URZ, UPT ;  /* 0x000000ff2f00728c */ /* 0x000fe4000bf05270 */
[----:B-1----:R-:W-:-:S09]  /*41a0*/  ULEA UR8, UR8, UR4, 0x18 ;  /* 0x0000000408087291 */ /* 0x002fd2000f8ec0ff */
[----:B------:R1:W-:Y:S01]  /*41b0*/  @P0 STS.U8 [UR8+0x1c], R0 ;  /* 0x00001c00ff000988 */ /* 0x0003e20008000008 */
[----:B------:R-:W-:Y:S05]  /*41c0*/  BRA.U UP0, `(.L_x_76) ;  /* 0x0000000100587547 */ /* 0x000fea000b800000 */
[----:B------:R-:W-:Y:S01]  /*41d0*/  UIADD3 UR5, UPT, UPT, UR26, 0xd0, URZ ;  /* 0x000000d01a057890 */ /* 0x000fe2000fffe0ff */
[----:B------:R-:W-:-:S03]  /*41e0*/  SHF.L.U32 R3, R9, 0x1f, RZ ;  /* 0x0000001f09037819 */ /* 0x000fc600000006ff */
[----:B------:R-:W-:-:S09]  /*41f0*/  ULEA UR4, UR32, UR5, 0x3 ;  /* 0x0000000520047291 */ /* 0x000fd2000f8e18ff */
[----:B------:R-:W2:Y:S02]  /*4200*/  SYNCS.PHASECHK.TRANS64.TRYWAIT P0, [UR4], R3 ;  /* 0x00000003ff0075a7 */ /* 0x000ea40008001104 */
[----:B--2---:R-:W-:Y:S05]  /*4210*/  @!P0 BRA `(.L_x_77) ;  /* 0x0000008400248947 */ /* 0x004fea0003800000 */
.L_x_170:
[----:B------:R-:W-:-:S04]  /*4220*/  UIADD3 UR4, UPT, UPT, UR32, 0x1, URZ ;  /* 0x0000000120047890 */ /* 0x000fc8000fffe0ff */
[----:B------:R-:W-:-:S04]  /*4230*/  UISETP.NE.AND UP1, UPT, UR4, 0x2, UPT ;  /* 0x000000020400788c */ /* 0x000fc8000bf25270 */
[----:B------:R-:W-:Y:S02]  /*4240*/  USEL UR6, URZ, 0x1, UP1 ;  /* 0x00000001ff067887 */ /* 0x000fe40008800000 */
[----:B------:R-:W-:-:S04]  /*4250*/  USEL UR4, UR4, URZ, UP1 ;  /* 0x000000ff04047287 */ /* 0x000fc80008800000 */
[----:B------:R-:W-:Y:S01]  /*4260*/  ULEA UR4, UR4, UR5, 0x3 ;  /* 0x0000000504047291 */ /* 0x000fe2000f8e18ff */
[----:B-1----:R-:W-:-:S04]  /*4270*/  LOP3.LUT R3, R9, UR6, RZ, 0x3c, !PT ;  /* 0x0000000609037c12 */ /* 0x002fc8000f8e3cff */
[----:B------:R-:W-:Y:S01]  /*4280*/  SHF.L.U32 R3, R3, 0x1f, RZ ;  /* 0x0000001f03037819 */ /* 0x000fe200000006ff */
[----:B------:R-:W-:-:S04]  /*4290*/  IMAD.U32 R0, RZ, RZ, UR4 ;  /* 0x00000004ff007e24 */ /* 0x000fc8000f8e00ff */
[----:B------:R1:W2:Y:S03]  /*42a0*/  SYNCS.PHASECHK.TRANS64.TRYWAIT P0, [R0+URZ], R3 ;  /* 0x00000003000075a7 */ /* 0x0002a600080011ff */
[----:B--2---:R-:W-:Y:S05]  /*42b0*/  @!P0 NANOSLEEP.SYNCS 0x989680 ;  /* 0x009896800000895d */ /* 0x004fea0003900000 */
[----:B------:R-:W2:Y:S02]  /*42c0*/  @!P0 SYNCS.PHASECHK.TRANS64 P0, [R0+URZ], R3 ;  /* 0x00000003000085a7 */ /* 0x000ea400080010ff */
[----:B--2---:R-:W-:Y:S05]  /*42d0*/  @P0 BRA `(.L_x_78) ;  /* 0x0000000000200947 */ /* 0x004fea0003800000 */
.L_x_79:
[----:B--2---:R2:W4:Y:S02]  /*42e0*/  SYNCS.PHASECHK.TRANS64.TRYWAIT P0, [R0+URZ], R3 ;  /* 0x00000003000075a7 */ /* 0x00452400080011ff */
[----:B----4-:R-:W-:Y:S05]  /*42f0*/  @!P0 NANOSLEEP.SYNCS 0x989680 ;  /* 0x009896800000895d */ /* 0x010fea0003900000 */
[----:B------:R-:W4:Y:S02]  /*4300*/  @!P0 SYNCS.PHASECHK.TRANS64 P0, [R0+URZ], R3 ;  /* 0x00000003000085a7 */ /* 0x000f2400080010ff */
[----:B----4-:R-:W-:Y:S05]  /*4310*/  @!P0 BRA `(.L_x_79) ;  /* 0xfffffffc00f08947 */ /* 0x010fea000383ffff */
[----:B------:R-:W-:Y:S05]  /*4320*/  BRA `(.L_x_78) ;  /* 0x00000000000c7947 */ /* 0x000fea0003800000 */
.L_x_76:
[----:B------:R-:W-:-:S04]  /*4330*/  UIADD3 UR4, UPT, UPT, UR26, 0x100, URZ ;  /* 0x000001001a047890 */ /* 0x000fc8000fffe0ff */
[----:B------:R-:W-:-:S09]  /*4340*/  UPRMT UR4, UR46, 0x654, UR4 ;  /* 0x000006542e047896 */ /* 0x000fd20008000004 */
[----:B------:R-:W-:Y:S03]  /*4350*/  SYNCS.ARRIVE.TRANS64.RED.A1T0 RZ, [UR4], RZ ;  /* 0x000000ffffff79a7 */ /* 0x000fe60008100404 */
.L_x_78:
[----:B-12---:R-:W-:Y:S01]  /*4360*/  SHF.L.U32 R3, RZ, 0x1f, RZ ;  /* 0x0000001fff037819 */ /* 0x006fe200000006ff */
[----:B------:R-:W-:Y:S01]  /*4370*/  UIADD3 UR4, UPT, UPT, UR26, 0x100, URZ ;  /* 0x000001001a047890 */ /* 0x000fe2000fffe0ff */
[----:B------:R-:W-:Y:S02]  /*4380*/  PLOP3.LUT P0, PT, PT, PT, UP0, 0x80, 0x8 ;  /* 0x000000000008781c */ /* 0x000fe40003f0f008 */
[----:B------:R-:W1:Y:S02]  /*4390*/  SYNCS.PHASECHK.TRANS64.TRYWAIT P1, [UR26+0x100], R3 ;  /* 0x00010003ff0075a7 */ /* 0x000e64000802111a */
[----:B-1----:R-:W-:Y:S09]  /*43a0*/  @!P1 BRA `(.L_x_80) ;  /* 0x0000008000d89947 */ /* 0x002ff20003800000 */
.L_x_172:
[----:B------:R-:W-:Y:S01]  /*43b0*/  @!UP0 UPRMT UR4, UR46, 0x654, UR4 ;  /* 0x000006542e048896 */ /* 0x000fe20008000004 */
[----:B------:R-:W-:Y:S01]  /*43c0*/  UMOV UR5, 0xffff ;  /* 0x0000ffff00057882 */ /* 0x000fe20000000000 */
[----:B------:R-:W-:-:S07]  /*43d0*/  UMOV UR6, 0x1 ;  /* 0x0000000100067882 */ /* 0x000fce0000000000 */
[----:B------:R-:W-:Y:S01]  /*43e0*/  @!P0 SYNCS.ARRIVE.TRANS64.RED.A1T0 RZ, [UR4], RZ ;  /* 0x000000ffffff89a7 */ /* 0x000fe20008100404 */
[----:B------:R-:W-:Y:S01]  /*43f0*/  NOP ;  /* 0x0000000000007918 */ /* 0x000fe20000000000 */
[----:B-1----:R-:W1:Y:S01]  /*4400*/  LDS R0, [UR8+0x14] ;  /* 0x00001408ff007984 */ /* 0x002e620008000800 */
[----:B------:R-:W-:-:S04]  /*4410*/  ULOP3.LUT UR4, UR44, 0xffff, URZ, 0xc0, !UPT ;  /* 0x0000ffff2c047892 */ /* 0x000fc8000f8ec0ff */
[----:B------:R-:W-:-:S04]  /*4420*/  USHF.R.U32.HI UR4, URZ, 0x5, UR4 ;  /* 0x00000005ff047899 */ /* 0x000fc80008011604 */
[----:B------:R-:W-:Y:S02]  /*4430*/  USHF.L.U32 UR5, UR5, UR4, URZ ;  /* 0x0000000405057299 */ /* 0x000fe400080006ff */
[----:B------:R-:W-:-:S04]  /*4440*/  USHF.L.U32 UR4, UR6, UR4, URZ ;  /* 0x0000000406047299 */ /* 0x000fc800080006ff */
[----:B-1----:R-:W-:-:S04]  /*4450*/  LOP3.LUT R0, R0, UR5, RZ, 0xc0, !PT ;  /* 0x0000000500007c12 */ /* 0x002fc8000f8ec0ff */
[----:B------:R-:W-:-:S13]  /*4460*/  ISETP.NE.AND P0, PT, R0, UR5, PT ;  /* 0x0000000500007c0c */ /* 0x000fda000bf05270 */
[----:B------:R-:W-:Y:S05]  /*4470*/  @P0 BRA `(.L_x_81) ;  /* 0x0000000000580947 */ /* 0x000fea0003800000 */
[----:B------:R-:W1:Y:S02]  /*4480*/  LDS R0, [UR8+0x18] ;  /* 0x00001808ff007984 */ /* 0x000e640008000800 */
[----:B-1----:R-:W-:-:S04]  /*4490*/  LOP3.LUT R0, R0, UR4, RZ, 0xc0, !PT ;  /* 0x0000000400007c12 */ /* 0x002fc8000f8ec0ff */
[----:B------:R-:W-:-:S13]  /*44a0*/  ISETP.NE.AND P0, PT, R0, UR4, PT ;  /* 0x0000000400007c0c */ /* 0x000fda000bf05270 */
[----:B------:R-:W-:Y:S05]  /*44b0*/  @P0 BRA `(.L_x_82) ;  /* 0x00000000003c0947 */ /* 0x000fea0003800000 */
[----:B------:R-:W1:Y:S01]  /*44c0*/  S2R R2, SR_LANEID ;  /* 0x0000000000027919 */ /* 0x000e620000000000 */
[----:B------:R-:W-:Y:S01]  /*44d0*/  ULOP3.LUT UR5, URZ, UR5, URZ, 0x33, !UPT ;  /* 0x00000005ff057292 */ /* 0x000fe2000f8e33ff */
[----:B------:R-:W-:Y:S01]  /*44e0*/  LOP3.LUT R4, RZ, UR4, RZ, 0x33, !PT ;  /* 0x00000004ff047c12 */ /* 0x000fe2000f8e33ff */
[----:B------:R-:W-:Y:S02]  /*44f0*/  VOTEU.ANY UR4, UPT, PT ;  /* 0x0000000000047886 */ /* 0x000fe400038e0100 */
[----:B------:R-:W-:Y:S01]  /*4500*/  UFLO.U32 UR4, UR4 ;  /* 0x00000004000472bd */ /* 0x000fe200080e0000 */
[----:B------:R-:W2:Y:S01]  /*4510*/  REDUX UR6, R4 ;  /* 0x00000000040673c4 */ /* 0x000ea20000000000 */
[----:B------:R-:W-:-:S06]  /*4520*/  IMAD.U32 R0, RZ, RZ, UR5 ;  /* 0x00000005ff007e24 */ /* 0x000fcc000f8e00ff */
[----:B------:R4:W-:Y:S01]  /*4530*/  UTCATOMSWS.AND URZ, UR5 ;  /* 0x0000000500ff79e3 */ /* 0x0009e20008000000 */
[----:B------:R-:W3:Y:S01]  /*4540*/  REDUX UR7, R0 ;  /* 0x00000000000773c4 */ /* 0x000ee20000000000 */
[----:B-1----:R-:W-:Y:S01]  /*4550*/  ISETP.EQ.U32.AND P0, PT, R2, UR4, PT ;  /* 0x0000000402007c0c */ /* 0x002fe2000bf02070 */
[----:B--2---:R-:W-:Y:S01]  /*4560*/  IMAD.U32 R2, RZ, RZ, UR6 ;  /* 0x00000006ff027e24 */ /* 0x004fe2000f8e00ff */
[----:B---3--:R-:W-:-:S11]  /*4570*/  MOV R3, UR7 ;  /* 0x0000000700037c02 */ /* 0x008fd60008000f00 */
[----:B------:R4:W-:Y:S04]  /*4580*/  @P0 ATOMS.AND RZ, [UR8+0x14], R3 ;  /* 0x00001403ffff098c */ /* 0x0009e8000a800008 */
[----:B------:R4:W-:Y:S01]  /*4590*/  @P0 ATOMS.AND RZ, [UR8+0x18], R2 ;  /* 0x00001802ffff098c */ /* 0x0009e2000a800008 */
[----:B------:R-:W-:Y:S05]  /*45a0*/  BRA `(.L_x_83) ;  /* 0x0000000000147947 */ /* 0x000fea0003800000 */
.L_x_82:
[----:B------:R-:W-:Y:S02]  /*45b0*/  MOV R2, 0x45d0 ;  /* 0x000045d000027802 */ /* 0x000fe40000000f00 */
[----:B---3-5:R-:W-:Y:S05]  /*45c0*/  CALL.REL.NOINC `($__internal_0_$__cuda_sm10x_tcgen05_guardrail_trap_col_being_dealloced_not_returned_by_alloc) ;  /* 0x0000008400b47944 */ /* 0x028fea0003c00000 */
[----:B------:R-:W-:Y:S05]  /*45d0*/  BRA `(.L_x_83) ;  /* 0x0000000000087947 */ /* 0x000fea0003800000 */
.L_x_81:
[----:B------:R-:W-:Y:S02]  /*45e0*/  MOV R2, 0x4600 ;  /* 0x0000460000027802 */ /* 0x000fe40000000f00 */
[----:B---3-5:R-:W-:Y:S05]  /*45f0*/  CALL.REL.NOINC `($__internal_2_$__cuda_sm10x_tcgen05_guardrail_trap_unallocated_columns_being_dealloced) ;  /* 0x0000008400c07944 */ /* 0x028fea0003c00000 */
.L_x_83:
[----:B------:R-:W-:Y:S01]  /*4600*/  NOP ;  /* 0x0000000000007918 */ /* 0x000fe20000000000 */
[----:B----4-:R-:W-:Y:S05]  /*4610*/  EXIT ;  /* 0x000000000000794d */ /* 0x010fea0003800000 */
.L_x_56:
[----:B------:R-:W-:-:S09]  /*4620*/  UISETP.NE.OR UP0, UPT, UR25, 0x3, !UP3 ;  /* 0x000000031900788c */ /* 0x000fd2000df05670 */
[----:B------:R-:W-:Y:S05]  /*4630*/  BRA.U UP0, `(.L_x_84) ;  /* 0x0000001100547547 */ /* 0x000fea000b800000 */
[----:B------:R-:W1:Y:S01]  /*4640*/  LDCU UR31, c[0x0][0x370] ;  /* 0x00006e00ff1f77ac */ /* 0x000e620008000800 */
[----:B------:R-:W2:Y:S01]  /*4650*/  LDC.64 R16, c[0x0][0x348] ;  /* 0x0000d200ff107b82 */ /* 0x000ea20000000a00 */
[----:B------:R-:W-:Y:S02]  /*4660*/  HFMA2 R13, -RZ, RZ, 0, 0 ;  /* 0x00000000ff0d7431 */ /* 0x000fe400000001ff */
[----:B------:R-:W-:Y:S01]  /*4670*/  IMAD.MOV.U32 R15, RZ, RZ, 0x1 ;  /* 0x00000001ff0f7424 */ /* 0x000fe200078e00ff */
[----:B------:R-:W1:Y:S01]  /*4680*/  LDCU.128 UR48, c[0x0][0xb10] ;  /* 0x00016200ff3077ac */ /* 0x000e620008000c00 */
[----:B------:R-:W-:Y:S01]  /*4690*/  IMAD.MOV.U32 R14, RZ, RZ, RZ ;  /* 0x000000ffff0e7224 */ /* 0x000fe200078e00ff */
[----:B------:R-:W-:Y:S01]  /*46a0*/  MOV R7, 0x2000 ;  /* 0x0000200000077802 */ /* 0x000fe20000000f00 */
[----:B------:R-:W3:Y:S01]  /*46b0*/  LDCU UR30, c[0x0][0x374] ;  /* 0x00006e80ff1e77ac */ /* 0x000ee20008000800 */
[----:B------:R-:W4:Y:S01]  /*46c0*/  LDC.64 R2, c[0x0][0x888] ;  /* 0x00022200ff027b82 */ /* 0x000f220000000a00 */
[----:B------:R-:W3:Y:S01]  /*46d0*/  LDCU UR15, c[0x0][0xb0c] ;  /* 0x00016180ff0f77ac */ /* 0x000ee20008000800 */
[----:B------:R-:W2:Y:S06]  /*46e0*/  LDCU UR40, c[0x0][0xb20] ;  /* 0x00016400ff2877ac */ /* 0x000eac0008000800 */
[----:B------:R-:W4:Y:S01]  /*46f0*/  LDC.64 R4, c[0x0][0x890] ;  /* 0x00022400ff047b82 */ /* 0x000f220000000a00 */
[----:B------:R-:W2:Y:S01]  /*4700*/  LDCU UR4, c[0x0][0xb30] ;  /* 0x00016600ff0477ac */ /* 0x000ea20008000800 */
[----:B------:R-:W-:Y:S01]  /*4710*/  UMOV UR21, 0x400 ;  /* 0x0000040000157882 */ /* 0x000fe20000000000 */
[----:B-1----:R-:W-:-:S02]  /*4720*/  UIMAD.WIDE.U32 UR6, UR31, UR48, URZ ;  /* 0x000000301f0672a5 */ /* 0x002fc4000f8e00ff */
[----:B---3--:R-:W-:Y:S02]  /*4730*/  UIMAD.WIDE.U32 UR8, UR30, UR51, URZ ;  /* 0x000000331e0872a5 */ /* 0x008fe4000f8e00ff */
[----:B------:R-:W-:Y:S02]  /*4740*/  ULEA UR21, UR45, UR21, 0x18 ;  /* 0x000000152d157291 */ /* 0x000fe4000f8ec0ff */
[----:B------:R-:W-:Y:S02]  /*4750*/  UPLOP3.LUT UP3, UPT, UPT, UPT, UPT, 0x40, 0x4 ;  /* 0x000000000004789c */ /* 0x000fe40003f6e870 */
[----:B------:R-:W-:Y:S01]  /*4760*/  UIADD3 UR37, UPT, UPT, UR21, 0x68, URZ ;  /* 0x0000006815257890 */ /* 0x000fe2000fffe0ff */
[----:B------:R-:W-:Y:S01]  /*4770*/  UMOV UR6, UR7 ;  /* 0x0000000700067c82 */ /* 0x000fe20008000000 */
[----:B------:R-:W-:Y:S01]  /*4780*/  UMOV UR38, UR9 ;  /* 0x0000000900267c82 */ /* 0x000fe20008000000 */
[----:B------:R-:W-:Y:S02]  /*4790*/  UISETP.GE.AND UP0, UPT, UR42, 0x1, UPT ;  /* 0x000000012a00788c */ /* 0x000fe4000bf06270 */
[----:B------:R-:W-:Y:S01]  /*47a0*/  UISETP.NE.AND UP4, UPT, UR42, 0x1, UPT ;  /* 0x000000012a00788c */ /* 0x000fe2000bf85270 */
[----:B------:R-:W1:Y:S01]  /*47b0*/  LDCU.64 UR22, c[0x0][0xb28] ;  /* 0x00016500ff1677ac */ /* 0x000e620008000a00 */
[----:B------:R-:W-:-:S02]  /*47c0*/  UISETP.NE.AND UP6, UPT, UR15, 0x1, UPT ;  /* 0x000000010f00788c */ /* 0x000fc4000bfc5270 */
[----:B------:R-:W-:Y:S02]  /*47d0*/  UISETP.NE.AND UP5, UPT, UR50, 0x1, UPT ;  /* 0x000000013200788c */ /* 0x000fe4000bfa5270 */
[----:B------:R-:W-:Y:S02]  /*47e0*/  UIADD3 UR33, UPT, UPT, UR21, 0x50, URZ ;  /* 0x0000005015217890 */ /* 0x000fe4000fffe0ff */
[----:B------:R-:W-:Y:S02]  /*47f0*/  UIADD3 UR25, UPT, UPT, UR21, 0x58, URZ ;  /* 0x0000005815197890 */ /* 0x000fe4000fffe0ff */
[----:B------:R-:W-:Y:S02]  /*4800*/  UIADD3 UR17, UPT, UPT, UR21, 0x60, URZ ;  /* 0x0000006015117890 */ /* 0x000fe4000fffe0ff */
[----:B------:R-:W-:Y:S02]  /*4810*/  UPRMT UR37, UR45, 0x654, UR37 ;  /* 0x000006542d257896 */ /* 0x000fe40008000025 */
[----:B------:R-:W-:-:S02]  /*4820*/  USHF.R.U32.HI UR39, URZ, UR49, UR6 ;  /* 0x00000031ff277299 */ /* 0x000fc40008011606 */
[----:B--2---:R-:W-:Y:S02]  /*4830*/  USHF.R.U32.HI UR38, URZ, UR40, UR38 ;  /* 0x00000028ff267299 */ /* 0x004fe40008011626 */
[----:B------:R-:W-:-:S11]  /*4840*/  UISETP.NE.AND UP2, UPT, UR4, 0x1, UPT ;  /* 0x000000010400788c */ /* 0x000fd6000bf45270 */
.L_x_95:
[C---:B------:R-:W-:Y:S02]  /*4850*/  LEA R12, R14.reuse, UR21, 0x3 ;  /* 0x000000150e0c7c11 */ /* 0x040fe4000f8e18ff */
[----:B------:R-:W-:Y:S02]  /*4860*/  SHF.L.U32 R9, R13, 0x1f, RZ ;  /* 0x0000001f0d097819 */ /* 0x000fe400000006ff */
[----:B------:R-:W-:Y:S02]  /*4870*/  LEA R10, R14, UR21, 0x4 ;  /* 0x000000150e0a7c11 */ /* 0x000fe4000f8e20ff */
[----:B--2---:R-:W2:Y:S02]  /*4880*/  SYNCS.PHASECHK.TRANS64.TRYWAIT P0, [R12+URZ+0xa0], R9 ;  /* 0x0000a0090c0075a7 */ /* 0x004ea400080011ff */
[----:B--2---:R-:W-:Y:S05]  /*4890*/  @!P0 BRA `(.L_x_85) ;  /* 0x0000007c00b48947 */ /* 0x004fea0003800000 */
.L_x_173:
[----:B--2---:R-:W2:Y:S01]  /*48a0*/  LDS.128 R8, [R10+0x110] ;  /* 0x000110000a087984 */ /* 0x004ea20000000c00 */
[----:B------:R-:W-:Y:S01]  /*48b0*/  UISETP.GE.AND UP0, UPT, UR42, 0x1, UPT ;  /* 0x000000012a00788c */ /* 0x000fe2000bf06270 */
[----:B------:R-:W-:Y:S01]  /*48c0*/  @!PT LDS RZ, [RZ] ;  /* 0x00000000fffff984 */ /* 0x000fe20000000800 */
[----:B------:R-:W-:Y:S01]  /*48d0*/  @!PT LDS RZ, [RZ] ;  /* 0x00000000fffff984 */ /* 0x000fe20000000800 */
[----:B------:R-:W-:Y:S01]  /*48e0*/  @!PT LDS RZ, [RZ] ;  /* 0x00000000fffff984 */ /* 0x000fe20000000800 */
[----:B------:R-:W-:Y:S01]  /*48f0*/  @!PT LDS RZ, [RZ] ;  /* 0x00000000fffff984 */ /* 0x000fe20000000800 */
[----:B------:R3:W-:Y:S06]  /*4900*/  MEMBAR.ALL.CTA ;  /* 0x0000000000007992 */ /* 0x0007ec0000008000 */
[----:B---3--:R-:W3:Y:S01]  /*4910*/  FENCE.VIEW.ASYNC.S ;  /* 0x00000000000073c6 */ /* 0x008ee20000000000 */
[----:B--2---:R-:W-:Y:S11]  /*4920*/  LOP3.LUT P0, RZ, R10, 0x1, RZ, 0xc0, !PT ;  /* 0x000000010aff7812 */ /* 0x004ff6000780c0ff */
[----:B------:R-:W-:Y:S02]  /*4930*/  @!UPT UIADD3 URZ, UPT, UPT, URZ, URZ, URZ ;  /* 0x000000fffffff290 */ /* 0x000fe4000fffe0ff */
[----:B---3--:R-:W-:Y:S01]  /*4940*/  VOTEU.ANY UP1, P0 ;  /* 0x0000000000ff7886 */ /* 0x008fe20000020100 */
[----:B------:R-:W-:Y:S11]  /*4950*/  PLOP3.LUT P0, PT, PT, PT, UP1, 0x80, 0x8 ;  /* 0x000000000008781c */ /* 0x000ff60003f0f018 */
[----:B------:R-:W-:Y:S02]  /*4960*/  @!UPT UIADD3 URZ, UPT, UPT, URZ, URZ, URZ ;  /* 0x000000fffffff290 */ /* 0x000fe4000fffe0ff */
[----:B------:R-:W-:Y:S02]  /*4970*/  @P0 SHF.R.U32.HI R0, RZ, 0x10, R9 ;  /* 0x00000010ff000819 */ /* 0x000fe40000011609 */
[----:B------:R-:W-:Y:S02]  /*4980*/  @P0 MOV R6, R8 ;  /* 0x0000000800060202 */ /* 0x000fe40000000f00 */
[----:B------:R-:W-:Y:S01]  /*4990*/  @P0 R2UR UR4, R0 ;  /* 0x00000000000402ca */ /* 0x000fe200000e0000 */
[----:B------:R-:W-:Y:S01]  /*49a0*/  VIADD R0, R12, 0xb0 ;  /* 0x000000b00c007836 */ /* 0x000fe20000000000 */
[----:B------:R-:W-:Y:S02]  /*49b0*/  @P0 LOP3.LUT R8, R9, 0xffff, RZ, 0xc0, !PT ;  /* 0x0000ffff09080812 */ /* 0x000fe400078ec0ff */
[----:B------:R-:W-:Y:S02]  /*49c0*/  @P0 R2UR UR6, R6 ;  /* 0x00000000060602ca */ /* 0x000fe400000e0000 */
[----:B------:R-:W-:Y:S02]  /*49d0*/  PRMT R0, RZ, 0x654, R0 ;  /* 0x00000654ff007816 */ /* 0x000fe40000000000 */
[----:B------:R-:W-:Y:S02]  /*49e0*/  @P0 R2UR UR5, R8 ;  /* 0x00000000080502ca */ /* 0x000fe400000e0000 */
[----:B------:R2:W-:Y:S03]  /*49f0*/  SYNCS.ARRIVE.TRANS64.RED.A1T0 RZ, [R0+URZ], RZ ;  /* 0x000000ff00ff79a7 */ /* 0x0005e600081004ff */
[----:B------:R-:W-:Y:S04]  /*4a00*/  @UP1 UMOV UR29, UR4 ;  /* 0x00000004001d1c82 */ /* 0x000fe80008000000 */
[----:B------:R-:W-:Y:S04]  /*4a10*/  @UP1 UMOV UR14, UR6 ;  /* 0x00000006000e1c82 */ /* 0x000fe80008000000 */
[----:B------:R-:W-:Y:S01]  /*4a20*/  @UP1 UMOV UR13, UR5 ;  /* 0x00000005000d1c82 */ /* 0x000fe20008000000 */
[----:B------:R-:W-:Y:S05]  /*4a30*/  BRA.U !UP0, `(.L_x_86) ;  /* 0x0000000108a47547 */ /* 0x000fea000b800000 */
[----:B------:R-:W-:Y:S02]  /*4a40*/  UIMAD.WIDE.U32 UR18, UR13, UR51, URZ ;  /* 0x000000330d1272a5 */ /* 0x000fe4000f8e00ff */
[----:B------:R-:W-:Y:S02]  /*4a50*/  UIMAD.WIDE.U32 UR26, UR14, UR48, URZ ;  /* 0x000000300e1a72a5 */ /* 0x000fe4000f8e00ff */
[----:B------:R-:W-:Y:S02]  /*4a60*/  USEL UR4, UR30, UR38, !UP5 ;  /* 0x000000261e047287 */ /* 0x000fe4000e800000 */
[----:B------:R-:W-:Y:S02]  /*4a70*/  USEL UR7, UR31, UR39, !UP6 ;  /* 0x000000271f077287 */ /* 0x000fe4000f000000 */
[----:B-1----:R-:W-:Y:S02]  /*4a80*/  UIMAD.WIDE.U32 UR8, UR4, UR22, URZ ;  /* 0x00000016040872a5 */ /* 0x002fe4000f8e00ff */
[----:B------:R-:W-:Y:S01]  /*4a90*/  UIMAD.WIDE.U32 UR10, UR7, UR22, URZ ;  /* 0x00000016070a72a5 */ /* 0x000fe2000f8e00ff */
[----:B------:R-:W-:Y:S02]  /*4aa0*/  UMOV UR5, UR19 ;  /* 0x0000001300057c82 */ /* 0x000fe40008000000 */
[----:B------:R-:W-:Y:S03]  /*4ab0*/  USHF.R.U32.HI UR6, URZ, UR40, UR5 ;  /* 0x00000028ff067299 */ /* 0x000fe60008011605 */
[----:B------:R-:W-:Y:S01]  /*4ac0*/  UMOV UR5, UR27 ;  /* 0x0000001b00057c82 */ /* 0x000fe20008000000 */
[----:B------:R-:W-:Y:S02]  /*4ad0*/  USEL UR6, UR13, UR6, !UP5 ;  /* 0x000000060d067287 */ /* 0x000fe4000e800000 */
[----:B------:R-:W-:Y:S03]  /*4ae0*/  USHF.R.U32.HI UR12, URZ, UR49, UR5 ;  /* 0x00000031ff0c7299 */ /* 0x000fe60008011605 */
[----:B------:R-:W-:Y:S02]  /*4af0*/  UMOV UR5, UR9 ;  /* 0x0000000900057c82 */ /* 0x000fe40008000000 */
[----:B------:R-:W-:Y:S03]  /*4b00*/  @UP4 USHF.R.U32.HI UR4, URZ, UR23, UR5 ;  /* 0x00000017ff044299 */ /* 0x000fe60008011605 */
[----:B------:R-:W-:Y:S01]  /*4b10*/  UMOV UR5, UR11 ;  /* 0x0000000b00057c82 */ /* 0x000fe20008000000 */
[----:B------:R-:W-:Y:S02]  /*4b20*/  UIMAD UR4, UR42, UR4, URZ ;  /* 0x000000042a0472a4 */ /* 0x000fe4000f8e02ff */
[----:B------:R-:W-:Y:S02]  /*4b30*/  @UP4 USHF.R.U32.HI UR7, URZ, UR23, UR5 ;  /* 0x00000017ff074299 */ /* 0x000fe40008011605 */
[----:B------:R-:W-:Y:S02]  /*4b40*/  UIMAD.WIDE.U32 UR10, UR6, UR22, URZ ;  /* 0x00000016060a72a5 */ /* 0x000fe4000f8e00ff */
[----:B------:R-:W-:Y:S02]  /*4b50*/  USEL UR5, UR14, UR12, !UP6 ;  /* 0x0000000c0e057287 */ /* 0x000fe4000f000000 */
[----:B------:R-:W-:Y:S02]  /*4b60*/  UIMAD UR8, UR42, UR7, URZ ;  /* 0x000000072a0872a4 */ /* 0x000fe4000f8e02ff */
[----:B------:R-:W-:Y:S03]  /*4b70*/  UISETP.GE.AND UP0, UPT, UR6, UR4, UPT ;  /* 0x000000040600728c */ /* 0x000fe6000bf06270 */
[----:B------:R-:W-:Y:S01]  /*4b80*/  UMOV UR4, UR11 ;  /* 0x0000000b00047c82 */ /* 0x000fe20008000000 */
[----:B------:R-:W-:Y:S02]  /*4b90*/  UISETP.GE.OR UP0, UPT, UR5, UR8, UP0 ;  /* 0x000000080500728c */ /* 0x000fe40008706670 */
[----:B------:R-:W-:Y:S02]  /*4ba0*/  USHF.R.U32.HI UR4, URZ, UR23, UR4 ;  /* 0x00000017ff047299 */ /* 0x000fe40008011604 */
[----:B------:R-:W-:Y:S02]  /*4bb0*/  UIMAD.WIDE.U32 UR8, UR5, UR22, URZ ;  /* 0x00000016050872a5 */ /* 0x000fe4000f8e00ff */
[----:B------:R-:W-:Y:S04]  /*4bc0*/  USEL UR10, UR6, UR4, !UP4 ;  /* 0x00000004060a7287 */ /* 0x000fe8000e000000 */
[----:B------:R-:W-:Y:S01]  /*4bd0*/  UIADD3 UR11, UPT, UPT, -UR10, URZ, URZ ;  /* 0x000000ff0a0b7290 */ /* 0x000fe2000fffe1ff */
[----:B------:R-:W-:Y:S02]  /*4be0*/  @!UP0 UMOV UR4, UR9 ;  /* 0x0000000900048c82 */ /* 0x000fe40008000000 */
[----:B------:R-:W-:Y:S02]  /*4bf0*/  @!UP0 USHF.R.U32.HI UR4, URZ, UR23, UR4 ;  /* 0x00000017ff048299 */ /* 0x000fe40008011604 */
[----:B------:R-:W-:Y:S02]  /*4c00*/  UIMAD UR8, UR42, UR11, UR6 ;  /* 0x0000000b2a0872a4 */ /* 0x000fe4000f8e0206 */
[----:B------:R-:W-:Y:S04]  /*4c10*/  @!UP0 USEL UR4, UR5, UR4, !UP4 ;  /* 0x0000000405048287 */ /* 0x000fe8000e000000 */
[----:B------:R-:W-:Y:S02]  /*4c20*/  @!UP0 UIMAD UR8, UR7, UR8, UR4 ;  /* 0x00000008070882a4 */ /* 0x000fe4000f8e0204 */
[----:B------:R-:W-:Y:S02]  /*4c30*/  @!UP0 UIADD3 UR9, UPT, UPT, UR10, -UR4, URZ ;  /* 0x800000040a098290 */ /* 0x000fe4000fffe0ff */
[----:B------:R-:W-:Y:S02]  /*4c40*/  UIADD3 UR4, UPT, UPT, -UR5, URZ, URZ ;  /* 0x000000ff05047290 */ /* 0x000fe4000fffe1ff */
[----:B------:R-:W-:Y:S02]  /*4c50*/  UIADD3 UR7, UPT, UPT, -UR6, URZ, URZ ;  /* 0x000000ff06077290 */ /* 0x000fe4000fffe1ff */
[----:B------:R-:W-:Y:S02]  /*4c60*/  @!UP0 UIMAD UR6, UR9, UR42, UR5 ;  /* 0x0000002a090682a4 */ /* 0x000fe4000f8e0205 */
[----:B------:R-:W-:Y:S02]  /*4c70*/  UIMAD UR14, UR15, UR4, UR14 ;  /* 0x000000040f0e72a4 */ /* 0x000fe4000f8e020e */
[----:B------:R-:W-:Y:S01]  /*4c80*/  UIMAD UR13, UR50, UR7, UR13 ;  /* 0x00000007320d72a4 */ /* 0x000fe2000f8e020d */
[----:B------:R-:W-:Y:S02]  /*4c90*/  @!UP0 UMOV UR5, UR8 ;  /* 0x0000000800058c82 */ /* 0x000fe40008000000 */
[----:B------:R-:W-:Y:S02]  /*4ca0*/  UIMAD UR14, UR5, UR15, UR14 ;  /* 0x0000000f050e72a4 */ /* 0x000fe4000f8e020e */
[----:B------:R-:W-:Y:S11]  /*4cb0*/  UIMAD UR13, UR6, UR50, UR13 ;  /* 0x00000032060d72a4 */ /* 0x000ff6000f8e020d */
[----:B------:R-:W-:Y:S01]  /*4cc0*/  @!UPT UIADD3 URZ, UPT, UPT, URZ, URZ, URZ ;  /* 0x000000fffffff290 */ /* 0x000fe2000fffe0ff */
.L_x_86:
[----:B------:R-:W3:Y:S01]  /*4cd0*/  @!UP2 LDCU.128 UR8, c[0x0][0xb10] ;  /* 0x00016200ff08a7ac */ /* 0x000ee20008000c00 */
[C---:B----4-:R-:W-:Y:S02]  /*4ce0*/  ISETP.NE.U32.AND P1, PT, R4.reuse, RZ, PT ;  /* 0x000000ff0400720c */ /* 0x050fe40003f25070 */
[----:B------:R-:W-:Y:S02]  /*4cf0*/  ISETP.NE.U32.AND P0, PT, R4, RZ, PT ;  /* 0x000000ff0400720c */ /* 0x000fe40003f05070 */
[C---:B------:R-:W-:Y:S02]  /*4d00*/  ISETP.NE.AND.EX P1, PT, R5.reuse, RZ, PT, P1 ;  /* 0x000000ff0500720c */ /* 0x040fe40003f25310 */
[----:B------:R-:W-:Y:S01]  /*4d10*/  ISETP.NE.AND.EX P0, PT, R5, RZ, PT, P0 ;  /* 0x000000ff0500720c */ /* 0x000fe20003f05300 */
[----:B------:R-:W4:Y:S01]  /*4d20*/  @!UP2 LDCU UR5, c[0x0][0xb0c] ;  /* 0x00016180ff05a7ac */ /* 0x000f220008000800 */
[----:B------:R-:W-:Y:S01]  /*4d30*/  SHF.L.U32 R9, R15, 0x1f, RZ ;  /* 0x0000001f0f097819 */ /* 0x000fe200000006ff */
[----:B------:R-:W-:Y:S02]  /*4d40*/  USHF.L.U32 UR35, UR16, 0x7, URZ ;  /* 0x0000000710237899 */ /* 0x000fe400080006ff */
[----:B------:R-:W-:Y:S02]  /*4d50*/  USHF.L.U32 UR34, UR20, 0x8, URZ ;  /* 0x0000000814227899 */ /* 0x000fe400080006ff */
[----:B---3--:R-:W-:Y:S07]  /*4d60*/  UIMAD.WIDE.U32 UR6, UR14, UR8, URZ ;  /* 0x000000080e0672a5 */ /* 0x008fee000f8e00ff */
[----:B------:R-:W-:Y:S01]  /*4d70*/  @!UP2 UMOV UR4, UR7 ;  /* 0x000000070004ac82 */ /* 0x000fe20008000000 */
[----:B----4-:R-:W-:Y:S02]  /*4d80*/  @!UP2 UISETP.NE.AND UP0, UPT, UR5, 0x1, UPT ;  /* 0x000000010500a88c */ /* 0x010fe4000bf05270 */
[----:B------:R-:W-:Y:S02]  /*4d90*/  @!UP2 USHF.R.U32.HI UR4, URZ, UR9, UR4 ;  /* 0x00000009ff04a299 */ /* 0x000fe40008011604 */
[----:B------:R-:W-:Y:S02]  /*4da0*/  UIMAD.WIDE.U32 UR6, UR13, UR11, URZ ;  /* 0x0000000b0d0672a5 */ /* 0x000fe4000f8e00ff */
[----:B------:R-:W-:Y:S02]  /*4db0*/  @!UP2 USEL UR8, UR14, UR4, !UP0 ;  /* 0x000000040e08a287 */ /* 0x000fe4000c000000 */
[----:B------:R-:W-:Y:S03]  /*4dc0*/  @!UP2 UISETP.NE.AND UP0, UPT, UR10, 0x1, UPT ;  /* 0x000000010a00a88c */ /* 0x000fe6000bf05270 */
[----:B------:R-:W-:Y:S02]  /*4dd0*/  @!UP2 UMOV UR6, UR7 ;  /* 0x000000070006ac82 */ /* 0x000fe40008000000 */
[----:B------:R-:W3:Y:S02]  /*4de0*/  @!UP2 LDCU UR4, c[0x0][0xb20] ;  /* 0x00016400ff04a7ac */ /* 0x000ee40008000800 */
[----:B---3--:R-:W-:Y:S04]  /*4df0*/  @!UP2 USHF.R.U32.HI UR6, URZ, UR4, UR6 ;  /* 0x00000004ff06a299 */ /* 0x008fe80008011606 */
[----:B------:R-:W-:Y:S04]  /*4e00*/  @!UP2 USEL UR6, UR13, UR6, !UP0 ;  /* 0x000000060d06a287 */ /* 0x000fe8000c000000 */
[----:B------:R-:W-:Y:S02]  /*4e10*/  @!UP2 UIADD3 UR4, UPT, UPT, -UR8, UR6, URZ ;  /* 0x000000060804a290 */ /* 0x000fe4000fffe1ff */
[----:B------:R-:W-:Y:S02]  /*4e20*/  @!UP2 UIADD3 UR6, UPT, UPT, UR8, -UR6, URZ ;  /* 0x800000060806a290 */ /* 0x000fe4000fffe0ff */
[----:B------:R-:W-:Y:S02]  /*4e30*/  @!UP2 UIMAD UR14, UR4, UR5, UR14 ;  /* 0x00000005040ea2a4 */ /* 0x000fe4000f8e020e */
[----:B------:R-:W-:Y:S01]  /*4e40*/  @!UP2 UIMAD UR13, UR6, UR10, UR13 ;  /* 0x0000000a060da2a4 */ /* 0x000fe2000f8e020d */
[----:B------:R-:W-:Y:S11]  /*4e50*/  BRA.U UP3, `(.L_x_87) ;  /* 0x0000000103107547 */ /* 0x000ff6000b800000 */
[----:B--2---:R-:W-:Y:S04]  /*4e60*/  MOV R0, UR44 ;  /* 0x0000002c00007c02 */ /* 0x004fe80008000f00 */
[----:B------:R-:W-:Y:S04]  /*4e70*/  SHF.L.U32 R11, R0, 0x1f, RZ ;  /* 0x0000001f000b7819 */ /* 0x000fe800000006ff */
[----:B------:R-:W2:Y:S02]  /*4e80*/  SYNCS.PHASECHK.TRANS64.TRYWAIT P2, [UR21+0x98], R11 ;  /* 0x0000980bff0075a7 */ /* 0x000ea40008041115 */
[----:B--2---:R-:W-:Y:S05]  /*4e90*/  @!P2 BRA `(.L_x_88) ;  /* 0x000000780048a947 */ /* 0x004fea0003800000 */
.L_x_87:
[----:B------:R-:W-:Y:S05]  /*4ea0*/  @!P1 BRA `(.L_x_89) ;  /* 0x0000000000309947 */ /* 0x000fea0003800000 */
[----:B------:R-:W-:Y:S01]  /*4eb0*/  ISETP.NE.U32.AND P1, PT, R2, RZ, PT ;  /* 0x000000ff0200720c */ /* 0x000fe20003f25070 */
[----:B------:R-:W3:Y:S01]  /*4ec0*/  LDCU.64 UR4, c[0x0][0x358] ;  /* 0x00006b00ff0477ac */ /* 0x000ee20008000a00 */
[----:B------:R-:W-:Y:S02]  /*4ed0*/  IMAD.MOV.U32 R162, RZ, RZ, 0x1 ;  /* 0x00000001ffa27424 */ /* 0x000fe400078e00ff */
[----:B------:R-:W-:Y:S11]  /*4ee0*/  ISETP.NE.AND.EX P1, PT, R3, RZ, PT, P1 ;  /* 0x000000ff0300720c */ /* 0x000ff60003f25310 */
[----:B------:R-:W-:Y:S02]  /*4ef0*/  @!UPT UIADD3 URZ, UPT, UPT, URZ, URZ, URZ ;  /* 0x000000fffffff290 */ /* 0x000fe4000fffe0ff */
[----:B--2---:R-:W2:Y:S01]  /*4f00*/  @P1 LDC.64 R10, c[0x0][0x888] ;  /* 0x00022200ff0a1b82 */ /* 0x004ea20000000a00 */
[----:B------:R-:W-:Y:S04]  /*4f10*/  @P1 IMAD R0, R4, UR36, RZ ;  /* 0x0000002404001c24 */ /* 0x000fe8000f8e02ff */
[----:B--2---:R-:W-:Y:S04]  /*4f20*/  @P1 IMAD.WIDE R10, R0, 0x4, R10 ;  /* 0x00000004000a1825 */ /* 0x004fe800078e020a */
[----:B------:R-:W-:Y:S01]  /*4f30*/  HFMA2 R0, -RZ, RZ, 0, 5.9604644775390625e-08 ;  /* 0x00000001ff007431 */ /* 0x000fe200000001ff */
[----:B---3-5:R3:W5:Y:S04]  /*4f40*/  @P1 LDG.E R73, desc[UR4][R10.64] ;  /* 0x000000040a491981 */ /* 0x028768000c1e1900 */
[----:B------:R-:W-:Y:S01]  /*4f50*/  @!P1 PRMT R162, R0, 0x7610, R162 ;  /* 0x0000761000a29816 */ /* 0x000fe200000000a2 */
[----:B---3--:R-:W4:Y:S06]  /*4f60*/  @!P1 LDC R73, c[0x0][0x880] ;  /* 0x00022000ff499b82 */ /* 0x008f2c0000000800 */
.L_x_89:
[----:B----45:R-:W-:Y:S01]  /*4f70*/  @!P0 FSETP.EQ.AND P1, PT, R73, RZ, PT ;  /* 0x000000ff4900820b */ /* 0x030fe20003f22000 */
[----:B------:R-:W-:Y:S01]  /*4f80*/  @!UPT UIADD3 URZ, UPT, UPT, URZ, URZ, URZ ;  /* 0x000000fffffff290 */ /* 0x000fe2000fffe0ff */
[----:B------:R-:W-:Y:S11]  /*4f90*/  @!P0 BRA `(.L_x_90) ;  /* 0x0000000000188947 */ /* 0x000ff60003800000 */
[----:B------:R-:W-:Y:S02]  /*4fa0*/  LOP3.LUT P0, RZ, R162, 0xff, RZ, 0xc0, !PT ;  /* 0x000000ffa2ff7812 */ /* 0x000fe4000780c0ff */
[----:B------:R-:W-:Y:S04]  /*4fb0*/  ISETP.NE.U32.AND P1, PT, R2, RZ, PT ;  /* 0x000000ff0200720c */ /* 0x000fe80003f25070 */
[----:B------:R-:W-:Y:S04]  /*4fc0*/  ISETP.NE.AND.EX P1, PT, R3, RZ, PT, P1 ;  /* 0x000000ff0300720c */ /* 0x000fe80003f25310 */
[----:B------:R-:W-:Y:S03]  /*4fd0*/  PLOP3.LUT P1, PT, P1, PT, PT, 0x8, 0x80 ;  /* 0x000000000080781c */ /* 0x000fe60000f2e170 */
[----:B------:R-:W-:Y:S11]  /*4fe0*/  @P0 FSETP.EQ.AND P1, PT, R73, RZ, PT ;  /* 0x000000ff4900020b */ /* 0x000ff60003f22000 */
[----:B------:R-:W-:Y:S02]  /*4ff0*/  @!UPT UIADD3 URZ, UPT, UPT, URZ, URZ, URZ ;  /* 0x000000fffffff290 */ /* 0x000fe4000fffe0ff */
.L_x_90:
[----:B------:R-:W3:Y:S01]  /*5000*/  SYNCS.PHASECHK.TRANS64.TRYWAIT P2, [UR21+0x70], R9 ;  /* 0x00007009ff0075a7 */ /* 0x000ee20008041115 */
[----:B------:R-:W-:Y:S04]  /*5010*/  ELECT P0, URZ, PT ;  /* 0x0000000000ff782f */ /* 0x000fe80003800000 */
[----:B------:R-:W-:Y:S11]  /*5020*/  PLOP3.LUT P1, PT, P1, P0, PT, 0xf2, 0x2f ;  /* 0x00000000002f781c */ /* 0x000ff60000f21e72 */
[----:B------:R-:W-:Y:S02]  /*5030*/  @!UPT UIADD3 URZ, UPT, UPT, URZ, URZ, URZ ;  /* 0x000000fffffff290 */ /* 0x000fe4000fffe0ff */
[----:B------:R-:W-:Y:S05]  /*5040*/  @!P1 IADD3 R8, P0, PT, R16, 0x580, RZ ;  /* 0x0000058010089810 */ /* 0x000fea0007f1e0ff */
[----:B------:R-:W-:Y:S01]  /*5050*/  @!P1 IMAD.X R6, RZ, RZ, R17, P0 ;  /* 0x000000ffff069224 */ /* 0x000fe200000e0611 */
[----:B---3--:R-:W-:Y:S07]  /*5060*/  @!P2 BRA `(.L_x_91) ;  /* 0x0000007400eca947 */ /* 0x008fee0003800000 */
.L_x_176:
[----:B------:R-:W-:Y:S01]  /*5070*/  @!P1 R2UR UR5, R8 ;  /* 0x00000000080592ca */ /* 0x000fe200000e0000 */
[----:B------:R-:W-:Y:S01]  /*5080*/  VOTEU.ALL UP0, P1 ;  /* 0x0000000000ff7886 */ /* 0x000fe20000800000 */
[----:B------:R-:W-:Y:S01]  /*5090*/  @!P1 R2UR UR4, R6 ;  /* 0x00000000060492ca */ /* 0x000fe200000e0000 */
[----:B--2---:R-:W-:Y:S01]  /*50a0*/  @!P1 IMAD.MOV.U32 R0, RZ, RZ, 0x2000 ;  /* 0x00002000ff009424 */ /* 0x004fe200078e00ff */
[----:B------:R-:W-:Y:S01]  /*50b0*/  UMOV UR8, 0x0 ;  /* 0x0000000000087882 */ /* 0x000fe20000000000 */
[----:B------:R-:W-:Y:S01]  /*50c0*/  UMOV UR9, 0x10000000 ;  /* 0x1000000000097882 */ /* 0x000fe20000000000 */
[----:B------:R-:W-:Y:S01]  /*50d0*/  @!UP0 UIADD3 UR32, UPT, UPT, UR21, 0x200, URZ ;  /* 0x0000020015208890 */ /* 0x000fe2000fffe0ff */
[----:B------:R-:W-:Y:S01]  /*50e0*/  @!P1 IADD3 R8, P0, PT, R16, 0x580, RZ ;  /* 0x0000058010089810 */ /* 0x000fe20007f1e0ff */
[----:B------:R-:W-:Y:S01]  /*50f0*/  VOTEU.ALL UP0, P1 ;  /* 0x0000000000ff7886 */ /* 0x000fe20000800000 */
[----:B------:R-:W-:Y:S03]  /*5100*/  UPRMT UR6, UR45, 0x654, UR33 ;  /* 0x000006542d067896 */ /* 0x000fe60008000021 */
[----:B------:R-:W-:Y:S02]  /*5110*/  @!P1 IMAD.X R6, RZ, RZ, R17, P0 ;  /* 0x000000ffff069224 */ /* 0x000fe400000e0611 */
[----:B------:R-:W-:Y:S02]  /*5120*/  IMAD.U32 R10, RZ, RZ, UR5 ;  /* 0x00000005ff0a7e24 */ /* 0x000fe4000f8e00ff */
[----:B------:R-:W-:Y:S03]  /*5130*/  IMAD.U32 R11, RZ, RZ, UR4 ;  /* 0x00000004ff0b7e24 */ /* 0x000fe6000f8e00ff */
[----:B------:R-:W-:Y:S02]  /*5140*/  @!P1 R2UR UR4, R10 ;  /* 0x000000000a0492ca */ /* 0x000fe400000e0000 */
[----:B------:R-:W-:Y:S11]  /*5150*/  @!P1 R2UR UR5, R11 ;  /* 0x000000000b0592ca */ /* 0x000ff600000e0000 */
[----:B------:R-:W-:Y:S02]  /*5160*/  @!UPT UIADD3 URZ, UPT, UPT, URZ, URZ, URZ ;  /* 0x000000fffffff290 */ /* 0x000fe4000fffe0ff */
[----:B------:R2:W-:Y:S01]  /*5170*/  @!UP0 UTMALDG.3D [UR32], [UR4], desc[UR8] ;  /* 0x00000820040085b4 */ /* 0x0005e20008011000 */
[----:B------:R2:W-:Y:S01]  /*5180*/  @!P1 SYNCS.ARRIVE.TRANS64.RED.A0TR RZ, [UR21+0x50], R0 ;  /* 0x00005000ffff99a7 */ /* 0x0005e20008300415 */
[----:B------:R-:W-:Y:S01]  /*5190*/  SYNCS.ARRIVE.TRANS64.RED.A1T0 RZ, [UR6], RZ ;  /* 0x000000ffffff79a7 */ /* 0x000fe20008100406 */
[----:B------:R-:W3:Y:S02]  /*51a0*/  SYNCS.PHASECHK.TRANS64.TRYWAIT P2, [UR21+0x78], R9 ;  /* 0x00007809ff0075a7 */ /* 0x000ee40008041115 */
[----:B--23--:R-:W-:Y:S05]  /*51b0*/  @!P2 BRA `(.L_x_92) ;  /* 0x0000007400b0a947 */ /* 0x00cfea0003800000 */
.L_x_178:
        /* <DEDUP_REMOVED lines=8> */
[----:B------:R-:W-:Y:S01]  /*5240*/  @!UP0 UIADD3 UR24, UPT, UPT, UR21, 0x2200, URZ ;  /* 0x0000220015188890 */ /* 0x000fe2000fffe0ff */
[----:B------:R-:W-:Y:S01]  /*5250*/  VOTEU.ALL UP0, P1 ;  /* 0x0000000000ff7886 */ /* 0x000fe20000800000 */
[----:B------:R-:W-:Y:S01]  /*5260*/  UMOV UR27, UR35 ;  /* 0x00000023001b7c82 */ /* 0x000fe20008000000 */
[----:B------:R-:W-:Y:S02]  /*5270*/  UMOV UR28, UR36 ;  /* 0x00000024001c7c82 */ /* 0x000fe40008000000 */
[----:B------:R-:W-:Y:S01]  /*5280*/  IMAD.U32 R10, RZ, RZ, UR5 ;  /* 0x00000005ff0a7e24 */ /* 0x000fe2000f8e00ff */
[----:B------:R-:W-:Y:S01]  /*5290*/  UPRMT UR6, UR45, 0x654, UR25 ;  /* 0x000006542d067896 */ /* 0x000fe20008000019 */
[----:B------:R-:W-:Y:S02]  /*52a0*/  IMAD.U32 R11, RZ, RZ, UR4 ;  /* 0x00000004ff0b7e24 */ /* 0x000fe4000f8e00ff */
[----:B------:R-:W-:Y:S01]  /*52b0*/  @!P1 IMAD.X R6, RZ, RZ, R17, P0 ;  /* 0x000000ffff069224 */ /* 0x000fe200000e0611 */
        /* <DEDUP_REMOVED lines=8> */
.L_x_180:
[----:B------:R-:W-:Y:S01]  /*5340*/  @!P1 R2UR UR5, R8 ;  /* 0x00000000080592ca */ /* 0x000fe200000e0000 */
[----:B------:R-:W-:Y:S01]  /*5350*/  VOTEU.ALL UP0, P1 ;  /* 0x0000000000ff7886 */ /* 0x000fe20000800000 */
[----:B------:R-:W-:Y:S01]  /*5360*/  @!P1 R2UR UR4, R6 ;  /* 0x00000000060492ca */ /* 0x000fe200000e0000 */
[----:B--2---:R-:W-:Y:S01]  /*5370*/  @!P1 IMAD.MOV.U32 R0, RZ, RZ, 0x2000 ;  /* 0x00002000ff009424 */ /* 0x004fe200078e00ff */
[----:B------:R-:W-:Y:S01]  /*5380*/  UMOV UR8, 0x0 ;  /* 0x0000000000087882 */ /* 0x000fe20000000000 */
[----:B------:R-:W-:Y:S01]  /*5390*/  UMOV UR9, 0x10000000 ;  /* 0x1000000000097882 */ /* 0x000fe20000000000 */
[----:B------:R-:W-:Y:S01]  /*53a0*/  @!UP0 UIADD3 UR18, UPT, UPT, UR34, 0x80, URZ ;  /* 0x0000008022128890 */ /* 0x000fe2000fffe0ff */
[----:B------:R-:W-:Y:S01]  /*53b0*/  VIADD R14, R14, 0x1 ;  /* 0x000000010e0e7836 */ /* 0x000fe20000000000 */
[----:B------:R-:W-:Y:S01]  /*53c0*/  @!UP0 UIADD3 UR16, UPT, UPT, UR21, 0x4200, URZ ;  /* 0x0000420015108890 */ /* 0x000fe2000fffe0ff */
[----:B------:R-:W-:Y:S01]  /*53d0*/  VOTEU.ALL UP0, P1 ;  /* 0x0000000000ff7886 */ /* 0x000fe20000800000 */
[----:B------:R-:W-:Y:S01]  /*53e0*/  UMOV UR19, UR35 ;  /* 0x0000002300137c82 */ /* 0x000fe20008000000 */
[----:B------:R-:W-:Y:S02]  /*53f0*/  UMOV UR20, UR36 ;  /* 0x0000002400147c82 */ /* 0x000fe40008000000 */
[----:B------:R-:W-:Y:S01]  /*5400*/  IMAD.U32 R10, RZ, RZ, UR5 ;  /* 0x00000005ff0a7e24 */ /* 0x000fe2000f8e00ff */
[----:B------:R-:W-:Y:S01]  /*5410*/  UPRMT UR6, UR45, 0x654, UR17 ;  /* 0x000006542d067896 */ /* 0x000fe20008000011 */
        /* <DEDUP_REMOVED lines=9> */
.L_x_182:
[----:B------:R-:W-:Y:S01]  /*54b0*/  @!P1 IADD3 R6, P0, PT, R16, 0x580, RZ ;  /* 0x0000058010069810 */ /* 0x000fe20007f1e0ff */
[----:B------:R-:W-:Y:S01]  /*54c0*/  VOTEU.ALL UP0, P1 ;  /* 0x0000000000ff7886 */ /* 0x000fe20000800000 */
[----:B------:R-:W-:Y:S01]  /*54d0*/  UMOV UR6, 0x0 ;  /* 0x0000000000067882 */ /* 0x000fe20000000000 */
[----:B------:R-:W-:Y:S01]  /*54e0*/  UMOV UR7, 0x10000000 ;  /* 0x1000000000077882 */ /* 0x000fe20000000000 */
[----:B------:R-:W-:Y:S01]  /*54f0*/  @!P1 R2UR UR5, R6 ;  /* 0x00000000060592ca */ /* 0x000fe200000e0000 */
[----:B--2---:R-:W-:Y:S01]  /*5500*/  @!P1 IMAD.X R0, RZ, RZ, R17, P0 ;  /* 0x000000ffff009224 */ /* 0x004fe200000e0611 */
[----:B------:R-:W-:Y:S01]  /*5510*/  @!UP0 UIADD3 UR10, UPT, UPT, UR34, 0xc0, URZ ;  /* 0x000000c0220a8890 */ /* 0x000fe2000fffe0ff */
[----:B------:R-:W-:Y:S01]  /*5520*/  R2UR UR16, R164 ;  /* 0x00000000a41072ca */ /* 0x000fe200000e0000 */
[----:B------:R-:W-:Y:S01]  /*5530*/  @!UP0 UIADD3 UR8, UPT, UPT, UR21, 0x6200, URZ ;  /* 0x0000620015088890 */ /* 0x000fe2000fffe0ff */
[----:B------:R-:W-:Y:S01]  /*5540*/  ISETP.NE.AND P0, PT, R14, 0x2, PT ;  /* 0x000000020e00780c */ /* 0x000fe20003f05270 */
[----:B------:R-:W-:Y:S01]  /*5550*/  @!UP0 UIADD3 UR9, UPT, UPT, UR21, 0x68, URZ ;  /* 0x0000006815098890 */ /* 0x000fe2000fffe0ff */
[----:B------:R-:W-:Y:S01]  /*5560*/  @!P1 R2UR UR4, R0 ;  /* 0x00000000000492ca */ /* 0x000fe200000e0000 */
[----:B------:R-:W-:Y:S01]  /*5570*/  VOTEU.ALL UP0, P1 ;  /* 0x0000000000ff7886 */ /* 0x000fe20000800000 */
[----:B------:R-:W-:Y:S01]  /*5580*/  UMOV UR11, UR35 ;  /* 0x00000023000b7c82 */ /* 0x000fe20008000000 */
[----:B------:R-:W-:Y:S01]  /*5590*/  UMOV UR12, UR36 ;  /* 0x00000024000c7c82 */ /* 0x000fe20008000000 */
[----:B------:R-:W-:Y:S01]  /*55a0*/  SEL R0, RZ, 0x1, P0 ;  /* 0x00000001ff007807 */ /* 0x000fe20000000000 */
[----:B------:R-:W-:Y:S01]  /*55b0*/  UPLOP3.LUT UP3, UPT, UPT, UPT, UPT, 0x80, 0x8 ;  /* 0x000000000008789c */ /* 0x000fe20003f6f070 */
[----:B------:R-:W-:Y:S01]  /*55c0*/  IMAD.U32 R8, RZ, RZ, UR5 ;  /* 0x00000005ff087e24 */ /* 0x000fe2000f8e00ff */
[----:B------:R-:W-:Y:S01]  /*55d0*/  LOP3.LUT R15, R15, 0x1, RZ, 0x3c, !PT ;  /* 0x000000010f0f7812 */ /* 0x000fe200078e3cff */
[----:B------:R-:W-:Y:S01]  /*55e0*/  UMOV UR36, UR29 ;  /* 0x0000001d00247c82 */ /* 0x000fe20008000000 */
[----:B------:R-:W-:Y:S01]  /*55f0*/  LOP3.LUT R13, R13, R0, RZ, 0x3c, !PT ;  /* 0x000000000d0d7212 */ /* 0x000fe200078e3cff */
[----:B------:R-:W-:Y:S01]  /*5600*/  UIADD3 UR20, UPT, UPT, UR13, UR16, URZ ;  /* 0x000000100d147290 */ /* 0x000fe2000fffe0ff */
[----:B------:R-:W-:Y:S01]  /*5610*/  SEL R14, R14, RZ, P0 ;  /* 0x000000ff0e0e7207 */ /* 0x000fe20000000000 */
[----:B------:R-:W-:Y:S01]  /*5620*/  UIADD3 UR16, UPT, UPT, UR14, UR61, URZ ;  /* 0x0000003d0e107290 */ /* 0x000fe2000fffe0ff */
[----:B------:R-:W-:Y:S01]  /*5630*/  IMAD.U32 R9, RZ, RZ, UR4 ;  /* 0x00000004ff097e24 */ /* 0x000fe2000f8e00ff */
[----:B------:R-:W-:Y:S04]  /*5640*/  @!P1 R2UR UR4, R8 ;  /* 0x00000000080492ca */ /* 0x000fe800000e0000 */
[----:B------:R-:W-:Y:S11]  /*5650*/  @!P1 R2UR UR5, R9 ;  /* 0x00000000090592ca */ /* 0x000ff600000e0000 */
[----:B------:R-:W-:Y:S02]  /*5660*/  @!UPT UIADD3 URZ, UPT, UPT, URZ, URZ, URZ ;  /* 0x000000fffffff290 */ /* 0x000fe4000fffe0ff */
[----:B------:R2:W-:Y:S01]  /*5670*/  @!UP0 UTMALDG.3D [UR8], [UR4], desc[UR6] ;  /* 0x00000608040085b4 */ /* 0x0005e20008011000 */
[----:B------:R2:W-:Y:S01]  /*5680*/  @!P1 SYNCS.ARRIVE.TRANS64.RED.A0TR RZ, [UR21+0x68], R7 ;  /* 0x00006807ffff99a7 */ /* 0x0005e20008300415 */
[----:B------:R-:W-:Y:S01]  /*5690*/  SYNCS.ARRIVE.TRANS64.RED.A1T0 RZ, [UR37], RZ ;  /* 0x000000ffffff79a7 */ /* 0x000fe20008100425 */
[----:B------:R-:W-:Y:S05]  /*56a0*/  BRA.U UP1, `(.L_x_95) ;  /* 0xfffffff101687547 */ /* 0x000fea000b83ffff */
[----:B------:R-:W-:-:S04]  /*56b0*/  SHF.L.U32 R3, R15, 0x1f, RZ ;  /* 0x0000001f0f037819 */ /* 0x000fc800000006ff */
[----:B------:R-:W3:Y:S02]  /*56c0*/  SYNCS.PHASECHK.TRANS64.TRYWAIT P0, [UR21+0x70], R3 ;  /* 0x00007003ff0075a7 */ /* 0x000ee40008001115 */
[----:B---3--:R-:W-:Y:S05]  /*56d0*/  @!P0 BRA `(.L_x_96) ;  /* 0x0000007000b08947 */ /* 0x008fea0003800000 */
.L_x_184:
[----:B------:R-:W4:Y:S02]  /*56e0*/  SYNCS.PHASECHK.TRANS64.TRYWAIT P0, [UR21+0x78], R3 ;  /* 0x00007803ff0075a7 */ /* 0x000f240008001115 */
[----:B----4-:R-:W-:Y:S05]  /*56f0*/  @!P0 BRA `(.L_x_97) ;  /* 0x0000007000c08947 */ /* 0x010fea0003800000 */
.L_x_186:
[----:B------:R-:W4:Y:S02]  /*5700*/  SYNCS.PHASECHK.TRANS64.TRYWAIT P0, [UR21+0x80], R3 ;  /* 0x00008003ff0075a7 */ /* 0x000f240008001115 */
[----:B----4-:R-:W-:Y:S05]  /*5710*/  @!P0 BRA `(.L_x_98) ;  /* 0x0000007000d08947 */ /* 0x010fea0003800000 */
.L_x_188:
[----:B---3--:R-:W-:-:S07]  /*5720*/  MOV R0, UR21 ;  /* 0x0000001500007c02 */ /* 0x008fce0008000f00 */
.L_x_99:
[----:B---3--:R-:W-:-:S04]  /*5730*/  SHF.L.U32 R3, R15, 0x1f, RZ ;  /* 0x0000001f0f037819 */ /* 0x008fc800000006ff */
[----:B------:R3:W4:Y:S03]  /*5740*/  SYNCS.PHASECHK.TRANS64.TRYWAIT P0, [R0+URZ+0x88], R3 ;  /* 0x00008803000075a7 */ /* 0x00072600080011ff */
[----:B----4-:R-:W-:Y:S05]  /*5750*/  @!P0 NANOSLEEP.SYNCS 0x989680 ;  /* 0x009896800000895d */ /* 0x010fea0003900000 */
[----:B------:R-:W4:Y:S02]  /*5760*/  @!P0 SYNCS.PHASECHK.TRANS64 P0, [R0+URZ+0x88], R3 ;  /* 0x00008803000085a7 */ /* 0x000f2400080010ff */
[----:B-12-4-:R-:W-:Y:S05]  /*5770*/  @P0 EXIT ;  /* 0x000000000000094d */ /* 0x016fea0003800000 */
[----:B------:R-:W-:Y:S05]  /*5780*/  BRA `(.L_x_99) ;  /* 0xfffffffc00e87947 */ /* 0x000fea000383ffff */
.L_x_84:
[----:B------:R-:W-:-:S06]  /*5790*/  UISETP.GE.AND UP0, UPT, UR25, 0x4, UPT ;  /* 0x000000041900788c */ /* 0x000fcc000bf06270 */
[----:B------:R-:W-:-:S13]  /*57a0*/  PLOP3.LUT P0, PT, PT, PT, UP0, 0x80, 0x8 ;  /* 0x000000000008781c */ /* 0x000fda0003f0f008 */
[----:B------:R-:W-:Y:S05]  /*57b0*/  @!P0 EXIT ;  /* 0x000000000000894d */ /* 0x000fea0003800000 */
[----:B------:R-:W-:Y:S01]  /*57c0*/  BAR.SYNC.DEFER_BLOCKING 0x6, 0xa0 ;  /* 0x0182800000007b1d */ /* 0x000fe20000010000 */
[C---:B------:R-:W-:Y:S01]  /*57d0*/  IMAD.SHL.U32 R4, R174.reuse, 0x40, RZ ;  /* 0x00000040ae047824 */ /* 0x040fe200078e00ff */
[C---:B------:R-:W-:Y:S01]  /*57e0*/  LOP3.LUT R178, R174.reuse, 0x60, RZ, 0xc0, !PT ;  /* 0x00000060aeb27812 */ /* 0x040fe200078ec0ff */
[C---:B------:R-:W-:Y:S01]  /*57f0*/  IMAD.SHL.U32 R137, R174.reuse, 0x8, RZ ;  /* 0x00000008ae897824 */ /* 0x040fe200078e00ff */
[C---:B------:R-:W-:Y:S01]  /*5800*/  LOP3.LUT R176, R174.reuse, 0x2, RZ, 0xc0, !PT ;  /* 0x00000002aeb07812 */ /* 0x040fe200078ec0ff */
[----:B------:R-:W-:Y:S01]  /*5810*/  IMAD.U32 R69, R174, 0x10000, RZ ;  /* 0x00010000ae457824 */ /* 0x000fe200078e00ff */
[----:B------:R-:W-:Y:S02]  /*5820*/  UMOV UR44, 0x400 ;  /* 0x00000400002c7882 */ /* 0x000fe40000000000 */
[----:B------:R-:W1:Y:S01]  /*5830*/  LDC.64 R158, c[0x0][0x888] ;  /* 0x00022200ff9e7b82 */ /* 0x000e620000000a00 */
[----:B------:R-:W-:Y:S01]  /*5840*/  ULEA UR44, UR45, UR44, 0x18 ;  /* 0x0000002c2d2c7291 */ /* 0x000fe2000f8ec0ff */
[----:B------:R-:W-:Y:S01]  /*5850*/  LOP3.LUT R6, R4, 0x180, RZ, 0xc0, !PT ;  /* 0x0000018004067812 */ /* 0x000fe200078ec0ff */
[----:B------:R-:W-:Y:S01]  /*5860*/  HFMA2 R68, -RZ, RZ, 0, 0 ;  /* 0x00000000ff447431 */ /* 0x000fe200000001ff */
[----:B------:R-:W-:Y:S01]  /*5870*/  LOP3.LUT R69, R69, 0x600000, RZ, 0xc0, !PT ;  /* 0x0060000045457812 */ /* 0x000fe200078ec0ff */
[----:B------:R-:W-:Y:S01]  /*5880*/  UIADD3 UR4, UPT, UPT, UR44, 0x8200, URZ ;  /* 0x000082002c047890 */ /* 0x000fe2000fffe0ff */
[----:B------:R-:W-:Y:S01]  /*5890*/  LOP3.LUT R137, R6, 0x30, R137, 0xf8, !PT ;  /* 0x0000003006897812 */ /* 0x000fe200078ef889 */
[----:B------:R-:W-:Y:S01]  /*58a0*/  IMAD.MOV.U32 R172, RZ, RZ, RZ ;  /* 0x000000ffffac7224 */ /* 0x000fe200078e00ff */
[----:B------:R-:W2:Y:S01]  /*58b0*/  LDC.64 R160, c[0x0][0x890] ;  /* 0x00022400ffa07b82 */ /* 0x000ea20000000a00 */
[----:B------:R-:W-:Y:S01]  /*58c0*/  LOP3.LUT R174, R174, 0x4, RZ, 0xc0, !PT ;  /* 0x00000004aeae7812 */ /* 0x000fe200078ec0ff */
[----:B------:R-:W-:Y:S01]  /*58d0*/  IMAD.MOV.U32 R166, RZ, RZ, RZ ;  /* 0x000000ffffa67224 */ /* 0x000fe200078e00ff */
[----:B------:R-:W-:-:S02]  /*58e0*/  LOP3.LUT R137, R137, 0x1e40, R4, 0xf8, !PT ;  /* 0x00001e4089897812 */ /* 0x000fc400078ef804 */
[----:B------:R-:W-:Y:S01]  /*58f0*/  CS2R R170, SRZ ;  /* 0x0000000000aa7805 */ /* 0x000fe2000001ff00 */
[----:B------:R-:W-:Y:S01]  /*5900*/  IMAD.MOV.U32 R169, RZ, RZ, RZ ;  /* 0x000000ffffa97224 */ /* 0x000fe200078e00ff */
[----:B------:R-:W-:Y:S01]  /*5910*/  IADD3 R173, PT, PT, -R174, 0x2, RZ ;  /* 0x00000002aead7810 */ /* 0x000fe20007ffe1ff */
[----:B------:R-:W-:Y:S01]  /*5920*/  IMAD.MOV R168, RZ, RZ, -R176 ;  /* 0x000000ffffa87224 */ /* 0x000fe200078e0ab0 */
[----:B------:R-:W3:Y:S01]  /*5930*/  LDC.64 R156, c[0x0][0x8b0] ;  /* 0x00022c00ff9c7b82 */ /* 0x000ee20000000a00 */
[----:B------:R-:W4:Y:S01]  /*5940*/  LDS R0, [UR44+0x130] ;  /* 0x0001302cff007984 */ /* 0x000f220008000800 */
[----:B------:R-:W-:Y:S01]  /*5950*/  IADD3 R175, PT, PT, R137, UR44, RZ ;  /* 0x0000002c89af7c10 */ /* 0x000fe2000fffe0ff */
[----:B------:R-:W-:Y:S01]  /*5960*/  IMAD.MOV R167, RZ, RZ, -R174 ;  /* 0x000000ffffa77224 */ /* 0x000fe200078e0aae */
[----:B------:R-:W-:Y:S01]  /*5970*/  MOV R177, UR4 ;  /* 0x0000000400b17c02 */ /* 0x000fe20008000f00 */
[----:B------:R-:W1:Y:S02]  /*5980*/  LDCU UR58, c[0x0][0x370] ;  /* 0x00006e00ff3a77ac */ /* 0x000e640008000800 */
[----:B------:R-:W-:Y:S01]  /*5990*/  VIADD R175, R175, 0x200 ;  /* 0x00000200afaf7836 */ /* 0x000fe20000000000 */
[----:B------:R-:W1:Y:S01]  /*59a0*/  LDC.64 R138, c[0x0][0x8a8] ;  /* 0x00022a00ff8a7b82 */ /* 0x000e620000000a00 */
[----:B------:R-:W1:Y:S01]  /*59b0*/  LDCU.64 UR62, c[0x0][0x348] ;  /* 0x00006900ff3e77ac */ /* 0x000e620008000a00 */
[----:B------:R-:W1:Y:S01]  /*59c0*/  LDCU UR43, c[0x0][0xb0c] ;  /* 0x00016180ff2b77ac */ /* 0x000e620008000800 */
[----:B------:R-:W1:Y:S01]  /*59d0*/  LDCU UR39, c[0x0][0xb30] ;  /* 0x00016600ff2777ac */ /* 0x000e620008000800 */
[----:B------:R-:W1:Y:S01]  /*59e0*/  LDCU.64 UR56, c[0x0][0x888] ;  /* 0x00011100ff3877ac */ /* 0x000e620008000a00 */
[----:B------:R-:W1:Y:S01]  /*59f0*/  LDCU.64 UR40, c[0x0][0xb28] ;  /* 0x00016500ff2877ac */ /* 0x000e620008000a00 */
[----:B------:R-:W1:Y:S01]  /*5a00*/  LDCU.128 UR52, c[0x0][0xb10] ;  /* 0x00016200ff3477ac */ /* 0x000e620008000c00 */
[----:B------:R-:W1:Y:S01]  /*5a10*/  LDCU UR47, c[0x0][0x374] ;  /* 0x00006e80ff2f77ac */ /* 0x000e620008000800 */
[----:B------:R-:W-:Y:S01]  /*5a20*/  UIADD3 UR60, UPT, UPT, UR44, 0x200, URZ ;  /* 0x000002002c3c7890 */ /* 0x000fe2000fffe0ff */
[----:B--2-4-:R-:W-:-:S11]  /*5a30*/  IMAD.IADD R69, R0, 0x1, R69 ;  /* 0x0000000100457824 */ /* 0x014fd600078e0245 */
.L_x_144:
[C---:B------:R-:W-:Y:S02]  /*5a40*/  LEA R3, R166.reuse, UR44, 0x3 ;  /* 0x0000002ca6037c11 */ /* 0x040fe4000f8e18ff */
[----:B------:R-:W-:Y:S02]  /*5a50*/  SHF.L.U32 R0, R171, 0x1f, RZ ;  /* 0x0000001fab007819 */ /* 0x000fe400000006ff */
[----:B------:R-:W-:Y:S02]  /*5a60*/  LEA R5, R166, UR44, 0x4 ;  /* 0x0000002ca6057c11 */ /* 0x000fe4000f8e20ff */
[----:B------:R-:W2:Y:S02]  /*5a70*/  SYNCS.PHASECHK.TRANS64.TRYWAIT P0, [R3+URZ+0xa0], R0 ;  /* 0x0000a000030075a7 */ /* 0x000ea400080011ff */
[----:B-12---:R-:W-:Y:S05]  /*5a80*/  @!P0 BRA `(.L_x_100) ;  /* 0x00000070000c8947 */ /* 0x006fea0003800000 */
.L_x_189:
[----:B------:R-:W4:Y:S01]  /*5a90*/  LDS.128 R4, [R5+0x110] ;  /* 0x0001100005047984 */ /* 0x000f220000000c00 */
[----:B------:R-:W-:Y:S01]  /*5aa0*/  UISETP.GE.AND UP0, UPT, UR42, 0x1, UPT ;  /* 0x000000012a00788c */ /* 0x000fe2000bf06270 */
[----:B------:R-:W-:Y:S01]  /*5ab0*/  @!PT LDS RZ, [RZ] ;  /* 0x00000000fffff984 */ /* 0x000fe20000000800 */
[----:B------:R-:W-:Y:S01]  /*5ac0*/  @!PT LDS RZ, [RZ] ;  /* 0x00000000fffff984 */ /* 0x000fe20000000800 */
[----:B------:R-:W-:Y:S01]  /*5ad0*/  @!PT LDS RZ, [RZ] ;  /* 0x00000000fffff984 */ /* 0x000fe20000000800 */
[----:B------:R-:W-:Y:S01]  /*5ae0*/  @!PT LDS RZ, [RZ] ;  /* 0x00000000fffff984 */ /* 0x000fe20000000800 */
[----:B------:R1:W-:Y:S06]  /*5af0*/  MEMBAR.ALL.CTA ;  /* 0x0000000000007992 */ /* 0x0003ec0000008000 */
[----:B-1----:R-:W1:Y:S01]  /*5b00*/  FENCE.VIEW.ASYNC.S ;  /* 0x00000000000073c6 */ /* 0x002e620000000000 */
[----:B----4-:R-:W-:Y:S11]  /*5b10*/  LOP3.LUT P0, RZ, R6, 0x1, RZ, 0xc0, !PT ;  /* 0x0000000106ff7812 */ /* 0x010ff6000780c0ff */
[----:B------:R-:W-:Y:S02]  /*5b20*/  @!UPT UIADD3 URZ, UPT, UPT, URZ, URZ, URZ ;  /* 0x000000fffffff290 */ /* 0x000fe4000fffe0ff */
[----:B-1----:R-:W-:Y:S01]  /*5b30*/  VOTEU.ANY UP1, P0 ;  /* 0x0000000000ff7886 */ /* 0x002fe20000020100 */
[----:B------:R-:W-:Y:S01]  /*5b40*/  PLOP3.LUT P0, PT, PT, PT, UP1, 0x80, 0x8 ;  /* 0x000000000008781c */ /* 0x000fe20003f0f018 */
[----:B------:R-:W-:Y:S11]  /*5b50*/  UP2UR UR46, UPR, URZ, 0x2 ;  /* 0x00000002ff2e7883 */ /* 0x000ff60008000000 */
[----:B------:R-:W-:Y:S01]  /*5b60*/  @!UPT UIADD3 URZ, UPT, UPT, URZ, URZ, URZ ;  /* 0x000000fffffff290 */ /* 0x000fe2000fffe0ff */
[----:B--2---:R-:W-:Y:S02]  /*5b70*/  @P0 SHF.R.U32.HI R0, RZ, 0x10, R5 ;  /* 0x00000010ff000819 */ /* 0x004fe40000011605 */
        /* <DEDUP_REMOVED lines=12> */
[----:B------:R-:W2:Y:S01]  /*5c40*/  LDCU UR12, c[0x0][0xb20] ;  /* 0x00016400ff0c77ac */ /* 0x000ea20008000800 */
[----:B------:R-:W-:Y:S02]  /*5c50*/  UIMAD.WIDE.U32 UR4, UR47, UR55, URZ ;  /* 0x000000372f0472a5 */ /* 0x000fe4000f8e00ff */
[----:B------:R-:W-:Y:S02]  /*5c60*/  UIMAD.WIDE.U32 UR6, UR58, UR52, URZ ;  /* 0x000000343a0672a5 */ /* 0x000fe4000f8e00ff */
[----:B------:R-:W-:Y:S02]  /*5c70*/  UISETP.NE.AND UP0, UPT, UR54, 0x1, UPT ;  /* 0x000000013600788c */ /* 0x000fe4000bf05270 */
[----:B------:R-:W-:Y:S02]  /*5c80*/  UIMAD.WIDE.U32 UR8, UR37, UR55, URZ ;  /* 0x00000037250872a5 */ /* 0x000fe4000f8e00ff */
[----:B------:R-:W-:Y:S02]  /*5c90*/  UIMAD.WIDE.U32 UR10, UR38, UR52, URZ ;  /* 0x00000034260a72a5 */ /* 0x000fe4000f8e00ff */
[----:B------:R-:W-:Y:S02]  /*5ca0*/  UISETP.NE.AND UP1, UPT, UR43, 0x1, UPT ;  /* 0x000000012b00788c */ /* 0x000fe4000bf25270 */
[----:B------:R-:W-:Y:S01]  /*5cb0*/  UISETP.NE.AND UP2, UPT, UR42, 0x1, UPT ;  /* 0x000000012a00788c */ /* 0x000fe2000bf45270 */
[----:B------:R-:W-:Y:S02]  /*5cc0*/  UMOV UR4, UR5 ;  /* 0x0000000500047c82 */ /* 0x000fe40008000000 */
[----:B--2---:R-:W-:Y:S03]  /*5cd0*/  USHF.R.U32.HI UR5, URZ, UR12, UR4 ;  /* 0x0000000cff057299 */ /* 0x004fe60008011604 */
[----:B------:R-:W-:Y:S02]  /*5ce0*/  UMOV UR4, UR7 ;  /* 0x0000000700047c82 */ /* 0x000fe40008000000 */
[----:B------:R-:W-:Y:S02]  /*5cf0*/  USHF.R.U32.HI UR7, URZ, UR53, UR4 ;  /* 0x00000035ff077299 */ /* 0x000fe40008011604 */
[----:B------:R-:W-:Y:S02]  /*5d00*/  USEL UR4, UR47, UR5, !UP0 ;  /* 0x000000052f047287 */ /* 0x000fe4000c000000 */
[----:B------:R-:W-:Y:S01]  /*5d10*/  USEL UR7, UR58, UR7, !UP1 ;  /* 0x000000073a077287 */ /* 0x000fe2000c800000 */
[----:B------:R-:W-:Y:S01]  /*5d20*/  UMOV UR5, UR9 ;  /* 0x0000000900057c82 */ /* 0x000fe20008000000 */
[----:B------:R-:W-:Y:S02]  /*5d30*/  UIMAD.WIDE.U32 UR8, UR4, UR40, URZ ;  /* 0x00000028040872a5 */ /* 0x000fe4000f8e00ff */
[----:B------:R-:W-:Y:S03]  /*5d40*/  USHF.R.U32.HI UR6, URZ, UR12, UR5 ;  /* 0x0000000cff067299 */ /* 0x000fe60008011605 */
[----:B------:R-:W-:Y:S01]  /*5d50*/  UMOV UR5, UR11 ;  /* 0x0000000b00057c82 */ /* 0x000fe20008000000 */
[----:B------:R-:W-:Y:S02]  /*5d60*/  UIMAD.WIDE.U32 UR10, UR7, UR40, URZ ;  /* 0x00000028070a72a5 */ /* 0x000fe4000f8e00ff */
[----:B------:R-:W-:Y:S02]  /*5d70*/  USHF.R.U32.HI UR12, URZ, UR53, UR5 ;  /* 0x00000035ff0c7299 */ /* 0x000fe40008011605 */
[----:B------:R-:W-:Y:S01]  /*5d80*/  USEL UR6, UR37, UR6, !UP0 ;  /* 0x0000000625067287 */ /* 0x000fe2000c000000 */
[----:B------:R-:W-:Y:S02]  /*5d90*/  UMOV UR5, UR9 ;  /* 0x0000000900057c82 */ /* 0x000fe40008000000 */
[----:B------:R-:W-:Y:S01]  /*5da0*/  UMOV UR10, UR11 ;  /* 0x0000000b000a7c82 */ /* 0x000fe20008000000 */
[----:B------:R-:W-:Y:S02]  /*5db0*/  @UP2 USHF.R.U32.HI UR4, URZ, UR41, UR5 ;  /* 0x00000029ff042299 */ /* 0x000fe40008011605 */
[----:B------:R-:W-:Y:S02]  /*5dc0*/  @UP2 USHF.R.U32.HI UR7, URZ, UR41, UR10 ;  /* 0x00000029ff072299 */ /* 0x000fe4000801160a */
[----:B------:R-:W-:Y:S02]  /*5dd0*/  UIMAD UR4, UR42, UR4, URZ ;  /* 0x000000042a0472a4 */ /* 0x000fe4000f8e02ff */
        /* <DEDUP_REMOVED lines=8> */
[----:B------:R-:W-:Y:S02]  /*5e60*/  USEL UR11, UR6, UR4, !UP2 ;  /* 0x00000004060b7287 */ /* 0x000fe4000d000000 */
[----:B------:R-:W-:Y:S02]  /*5e70*/  UIADD3 UR8, UPT, UPT, -UR5, URZ, URZ ;  /* 0x000000ff05087290 */ /* 0x000fe4000fffe1ff */
[----:B------:R-:W-:Y:S01]  /*5e80*/  UIADD3 UR10, UPT, UPT, -UR11, URZ, URZ ;  /* 0x000000ff0b0a7290 */ /* 0x000fe2000fffe1ff */
[----:B------:R-:W-:Y:S01]  /*5e90*/  @!UP0 UMOV UR4, UR9 ;  /* 0x0000000900048c82 */ /* 0x000fe20008000000 */
[----:B------:R-:W-:Y:S02]  /*5ea0*/  UIADD3 UR9, UPT, UPT, -UR6, URZ, URZ ;  /* 0x000000ff06097290 */ /* 0x000fe4000fffe1ff */
[----:B------:R-:W-:Y:S02]  /*5eb0*/  @!UP0 USHF.R.U32.HI UR4, URZ, UR41, UR4 ;  /* 0x00000029ff048299 */ /* 0x000fe40008011604 */
[----:B------:R-:W-:Y:S02]  /*5ec0*/  UIMAD UR10, UR42, UR10, UR6 ;  /* 0x0000000a2a0a72a4 */ /* 0x000fe4000f8e0206 */
[----:B------:R-:W-:Y:S04]  /*5ed0*/  @!UP0 USEL UR4, UR5, UR4, !UP2 ;  /* 0x0000000405048287 */ /* 0x000fe8000d000000 */
[----:B------:R-:W-:Y:S02]  /*5ee0*/  @!UP0 UIMAD UR10, UR7, UR10, UR4 ;  /* 0x0000000a070a82a4 */ /* 0x000fe4000f8e0204 */
[----:B------:R-:W-:Y:S02]  /*5ef0*/  @!UP0 UIADD3 UR11, UPT, UPT, UR11, -UR4, URZ ;  /* 0x800000040b0b8290 */ /* 0x000fe4000fffe0ff */
[----:B------:R-:W-:Y:S02]  /*5f00*/  UIMAD UR7, UR43, UR8, UR38 ;  /* 0x000000082b0772a4 */ /* 0x000fe4000f8e0226 */
[----:B------:R-:W-:Y:S02]  /*5f10*/  @!UP0 UIMAD UR6, UR11, UR42, UR5 ;  /* 0x0000002a0b0682a4 */ /* 0x000fe4000f8e0205 */
[----:B------:R-:W-:Y:S01]  /*5f20*/  UIMAD UR4, UR54, UR9, UR37 ;  /* 0x00000009360472a4 */ /* 0x000fe2000f8e0225 */
[----:B------:R-:W-:Y:S02]  /*5f30*/  @!UP0 UMOV UR5, UR10 ;  /* 0x0000000a00058c82 */ /* 0x000fe40008000000 */
[----:B------:R-:W-:Y:S02]  /*5f40*/  UIMAD UR38, UR5, UR43, UR7 ;  /* 0x0000002b052672a4 */ /* 0x000fe4000f8e0207 */
[----:B------:R-:W-:Y:S11]  /*5f50*/  UIMAD UR37, UR6, UR54, UR4 ;  /* 0x00000036062572a4 */ /* 0x000ff6000f8e0204 */
[----:B------:R-:W-:Y:S01]  /*5f60*/  @!UPT UIADD3 URZ, UPT, UPT, URZ, URZ, URZ ;  /* 0x000000fffffff290 */ /* 0x000fe2000fffe0ff */
.L_x_101:
[----:B------:R-:W-:Y:S01]  /*5f70*/  UISETP.NE.AND UP0, UPT, UR39, 0x1, UPT ;  /* 0x000000012700788c */ /* 0x000fe2000bf05270 */
[----:B------:R-:W-:Y:S01]  /*5f80*/  IADD3 R166, PT, PT, R166, 0x1, RZ ;  /* 0x00000001a6a67810 */ /* 0x000fe20007ffe0ff */
[----:B------:R-:W-:Y:S02]  /*5f90*/  USHF.L.U32 UR50, UR16, 0x7, URZ ;  /* 0x0000000710327899 */ /* 0x000fe400080006ff */
[----:B------:R-:W-:Y:S07]  /*5fa0*/  USHF.L.U32 UR49, UR20, 0x8, URZ ;  /* 0x0000000814317899 */ /* 0x000fee00080006ff */
[----:B------:R-:W2:Y:S01]  /*5fb0*/  @!UP0 LDCU.128 UR12, c[0x0][0xb10] ;  /* 0x00016200ff0c87ac */ /* 0x000ea20008000c00 */
[----:B------:R-:W4:Y:S01]  /*5fc0*/  @!UP0 LDCU UR5, c[0x0][0xb0c] ;  /* 0x00016180ff0587ac */ /* 0x000f220008000800 */
[----:B------:R-:W3:Y:S01]  /*5fd0*/  @!UP0 LDCU UR10, c[0x0][0xb20] ;  /* 0x00016400ff0a87ac */ /* 0x000ee20008000800 */
[----:B--2---:R-:W-:Y:S02]  /*5fe0*/  UIMAD.WIDE.U32 UR8, UR38, UR12, URZ ;  /* 0x0000000c260872a5 */ /* 0x004fe4000f8e00ff */
[----:B------:R-:W-:Y:S02]  /*5ff0*/  UIMAD.WIDE.U32 UR6, UR37, UR15, URZ ;  /* 0x0000000f250672a5 */ /* 0x000fe4000f8e00ff */
[----:B------:R-:W-:Y:S03]  /*6000*/  @!UP0 UISETP.NE.AND UP1, UPT, UR14, 0x1, UPT ;  /* 0x000000010e00888c */ /* 0x000fe6000bf25270 */
[----:B------:R-:W-:Y:S01]  /*6010*/  @!UP0 UMOV UR4, UR9 ;  /* 0x0000000900048c82 */ /* 0x000fe20008000000 */
[----:B----4-:R-:W-:Y:S02]  /*6020*/  @!UP0 UISETP.NE.AND UP2, UPT, UR5, 0x1, UPT ;  /* 0x000000010500888c */ /* 0x010fe4000bf45270 */
[----:B------:R-:W-:Y:S01]  /*6030*/  @!UP0 USHF.R.U32.HI UR4, URZ, UR13, UR4 ;  /* 0x0000000dff048299 */ /* 0x000fe20008011604 */
[----:B------:R-:W-:Y:S02]  /*6040*/  @!UP0 UMOV UR6, UR7 ;  /* 0x0000000700068c82 */ /* 0x000fe40008000000 */
[----:B---3--:R-:W-:Y:S02]  /*6050*/  @!UP0 USHF.R.U32.HI UR6, URZ, UR10, UR6 ;  /* 0x0000000aff068299 */ /* 0x008fe40008011606 */
[----:B------:R-:W-:Y:S02]  /*6060*/  @!UP0 USEL UR7, UR38, UR4, !UP2 ;  /* 0x0000000426078287 */ /* 0x000fe4000d000000 */
[----:B------:R-:W-:Y:S04]  /*6070*/  @!UP0 USEL UR6, UR37, UR6, !UP1 ;  /* 0x0000000625068287 */ /* 0x000fe8000c800000 */
[----:B------:R-:W-:Y:S02]  /*6080*/  @!UP0 UIADD3 UR4, UPT, UPT, -UR7, UR6, URZ ;  /* 0x0000000607048290 */ /* 0x000fe4000fffe1ff */
[----:B------:R-:W-:Y:S02]  /*6090*/  @!UP0 UIADD3 UR6, UPT, UPT, UR7, -UR6, URZ ;  /* 0x8000000607068290 */ /* 0x000fe4000fffe0ff */
[----:B------:R-:W-:Y:S02]  /*60a0*/  @!UP0 UIMAD UR38, UR4, UR5, UR38 ;  /* 0x00000005042682a4 */ /* 0x000fe4000f8e0226 */
[----:B------:R-:W-:Y:S02]  /*60b0*/  @!UP0 UIMAD UR37, UR6, UR14, UR37 ;  /* 0x0000000e062582a4 */ /* 0x000fe4000f8e0225 */
[----:B------:R-:W-:Y:S09]  /*60c0*/  ULOP3.LUT UP0, URZ, UR60, 0x1b0, URZ, 0xc0, !UPT ;  /* 0x000001b03cff7892 */ /* 0x000ff2000f80c0ff */
[----:B------:R-:W-:Y:S05]  /*60d0*/  BRA.U !UP0, `(.L_x_102) ;  /* 0x0000000108407547 */ /* 0x000fea000b800000 */
[----:B------:R-:W2:Y:S01]  /*60e0*/  LDCU.64 UR8, c[0x4][0x88] ;  /* 0x01001100ff0877ac */ /* 0x000ea20008000a00 */
[----:B------:R-:W-:Y:S01]  /*60f0*/  MOV R3, 0x0 ;  /* 0x0000000000037802 */ /* 0x000fe20000000f00 */
[----:B------:R-:W-:Y:S02]  /*6100*/  HFMA2 R12, -RZ, RZ, 0, 5.9604644775390625e-08 ;  /* 0x00000001ff0c7431 */ /* 0x000fe400000001ff */
[----:B------:R-:W-:Y:S02]  /*6110*/  IMAD.MOV.U32 R8, RZ, RZ, 0x70 ;  /* 0x00000070ff087424 */ /* 0x000fe400078e00ff */
[----:B------:R-:W-:Y:S01]  /*6120*/  IMAD.MOV.U32 R13, RZ, RZ, RZ ;  /* 0x000000ffff0d7224 */ /* 0x000fe200078e00ff */
[----:B------:R-:W3:Y:S01]  /*6130*/  LDCU.64 UR6, c[0x4][0x90] ;  /* 0x01001200ff0677ac */ /* 0x000ee20008000a00 */
[----:B------:R-:W4:Y:S01]  /*6140*/  LDC.64 R2, c[0x4][R3] ;  /* 0x0100000003027b82 */ /* 0x000f220000000a00 */
[----:B------:R-:W1:Y:S01]  /*6150*/  LDCU.64 UR4, c[0x4][0x8] ;  /* 0x01000100ff0477ac */ /* 0x000e620008000a00 */
[----:B--2---:R-:W-:Y:S01]  /*6160*/  MOV R5, UR9 ;  /* 0x0000000900057c02 */ /* 0x004fe20008000f00 */
[----:B------:R-:W-:Y:S01]  /*6170*/  IMAD.U32 R4, RZ, RZ, UR8 ;  /* 0x00000008ff047e24 */ /* 0x000fe2000f8e00ff */
[----:B---3--:R-:W-:Y:S01]  /*6180*/  MOV R7, UR7 ;  /* 0x0000000700077c02 */ /* 0x008fe20008000f00 */
[----:B------:R-:W-:Y:S01]  /*6190*/  IMAD.U32 R6, RZ, RZ, UR6 ;  /* 0x00000006ff067e24 */ /* 0x000fe2000f8e00ff */
[----:B-1----:R-:W-:Y:S01]  /*61a0*/  MOV R11, UR5 ;  /* 0x00000005000b7c02 */ /* 0x002fe20008000f00 */
[----:B------:R-:W-:Y:S02]  /*61b0*/  IMAD.U32 R10, RZ, RZ, UR4 ;  /* 0x00000004ff0a7e24 */ /* 0x000fe4000f8e00ff */
[----:B------:R-:W-:Y:S07]  /*61c0*/  LEPC R20, `(.L_x_102) ;  /* 0x000000001014794e */ /* 0x000fee0000000000 */
[----:B----45:R-:W-:Y:S05]  /*61d0*/  CALL.ABS.NOINC R2 ;  /* 0x0000000002007343 */ /* 0x030fea0003c00000 */
.L_x_102:
[----:B------:R-:W-:Y:S01]  /*61e0*/  LOP3.LUT P0, RZ, R177, 0x1b0, RZ, 0xc0, !PT ;  /* 0x000001b0b1ff7812 */ /* 0x000fe2000780c0ff */
[----:B------:R-:W-:Y:S11]  /*61f0*/  BSSY.RECONVERGENT B6, `(.L_x_103) ;  /* 0x0000013000067945 */ /* 0x000ff60003800200 */
[----:B------:R-:W-:Y:S01]  /*6200*/  @!UPT UIADD3 URZ, UPT, UPT, URZ, URZ, URZ ;  /* 0x000000fffffff290 */ /* 0x000fe2000fffe0ff */
[----:B------:R-:W-:Y:S05]  /*6210*/  @!P0 BRA `(.L_x_104) ;  /* 0x0000000000408947 */ /* 0x000fea0003800000 */
        /* <DEDUP_REMOVED lines=16> */
.L_x_104:
[----:B------:R-:W-:Y:S05]  /*6320*/  BSYNC.RECONVERGENT B6 ;  /* 0x0000000000067941 */ /* 0x000fea0003800200 */
.L_x_103:
[----:B------:R-:W-:Y:S02]  /*6330*/  ISETP.NE.U32.AND P0, PT, RZ, UR56, PT ;  /* 0x00000038ff007c0c */ /* 0x000fe4000bf05070 */
[C---:B------:R-:W-:Y:S02]  /*6340*/  ISETP.NE.U32.AND P4, PT, R160.reuse, RZ, PT ;  /* 0x000000ffa000720c */ /* 0x040fe40003f85070 */
[----:B------:R-:W-:Y:S02]  /*6350*/  ISETP.NE.U32.AND P1, PT, R160, RZ, PT ;  /* 0x000000ffa000720c */ /* 0x000fe40003f25070 */
[----:B------:R-:W-:Y:S02]  /*6360*/  ISETP.NE.AND.EX P0, PT, RZ, UR57, PT, P0 ;  /* 0x00000039ff007c0c */ /* 0x000fe4000bf05300 */
[C---:B------:R-:W-:Y:S02]  /*6370*/  ISETP.NE.AND.EX P4, PT, R161.reuse, RZ, PT, P4 ;  /* 0x000000ffa100720c */ /* 0x040fe40003f85340 */
[----:B------:R-:W-:Y:S02]  /*6380*/  ISETP.NE.AND.EX P1, PT, R161, RZ, P0, P1 ;  /* 0x000000ffa100720c */ /* 0x000fe40000725310 */
[----:B------:R-:W-:Y:S02]  /*6390*/  ISETP.NE.U32.AND P5, PT, R156, RZ, PT ;  /* 0x000000ff9c00720c */ /* 0x000fe40003fa5070 */
[----:B------:R-:W-:Y:S02]  /*63a0*/  ISETP.NE.U32.AND P2, PT, RZ, UR56, PT ;  /* 0x00000038ff007c0c */ /* 0x000fe4000bf45070 */
[----:B------:R-:W-:Y:S02]  /*63b0*/  PLOP3.LUT P0, PT, PT, PT, PT, 0x8, 0x80 ;  /* 0x000000000080781c */ /* 0x000fe40003f0e170 */
[----:B------:R-:W-:Y:S02]  /*63c0*/  ISETP.NE.AND.EX P5, PT, R157, RZ, PT, P5 ;  /* 0x000000ff9d00720c */ /* 0x000fe40003fa5350 */
[----:B------:R-:W-:Y:S03]  /*63d0*/  ISETP.NE.AND.EX P2, PT, RZ, UR57, PT, P2 ;  /* 0x00000039ff007c0c */ /* 0x000fe6000bf45320 */
[----:B------:R-:W-:Y:S01]  /*63e0*/  @!P1 PLOP3.LUT P0, PT, P4, PT, PT, 0x80, 0x8 ;  /* 0x000000000008981c */ /* 0x000fe2000270f070 */
[----:B------:R-:W-:Y:S01]  /*63f0*/  @!UPT UIADD3 URZ, UPT, UPT, URZ, URZ, URZ ;  /* 0x000000fffffff290 */ /* 0x000fe2000fffe0ff */
[----:B------:R-:W-:Y:S11]  /*6400*/  @!P4 BRA `(.L_x_105) ;  /* 0x000000000030c947 */ /* 0x000ff60003800000 */
[----:B------:R-:W-:Y:S01]  /*6410*/  ISETP.NE.U32.AND P3, PT, R158, RZ, PT ;  /* 0x000000ff9e00720c */ /* 0x000fe20003f65070 */
[----:B------:R-:W2:Y:S01]  /*6420*/  LDCU.64 UR4, c[0x0][0x358] ;  /* 0x00006b00ff0477ac */ /* 0x000ea20008000a00 */
[----:B------:R-:W-:Y:S02]  /*6430*/  IMAD.MOV.U32 R162, RZ, RZ, 0x1 ;  /* 0x00000001ffa27424 */ /* 0x000fe400078e00ff */
[----:B------:R-:W-:Y:S11]  /*6440*/  ISETP.NE.AND.EX P3, PT, R159, RZ, PT, P3 ;  /* 0x000000ff9f00720c */ /* 0x000ff60003f65330 */
[----:B------:R-:W-:Y:S02]  /*6450*/  @!UPT UIADD3 URZ, UPT, UPT, URZ, URZ, URZ ;  /* 0x000000fffffff290 */ /* 0x000fe4000fffe0ff */
[----:B------:R-:W3:Y:S01]  /*6460*/  @P3 LDC.64 R2, c[0x0][0x888] ;  /* 0x00022200ff023b82 */ /* 0x000ee20000000a00 */
[----:B-1----:R-:W-:Y:S04]  /*6470*/  @P3 IMAD R0, R160, UR36, RZ ;  /* 0x00000024a0003c24 */ /* 0x002fe8000f8e02ff */
[----:B---3--:R-:W-:Y:S04]  /*6480*/  @P3 IMAD.WIDE R2, R0, 0x4, R2 ;  /* 0x0000000400023825 */ /* 0x008fe800078e0202 */
[----:B------:R-:W-:Y:S01]  /*6490*/  HFMA2 R0, -RZ, RZ, 0, 5.9604644775390625e-08 ;  /* 0x00000001ff007431 */ /* 0x000fe200000001ff */
[----:B--2--5:R2:W5:Y:S04]  /*64a0*/  @P3 LDG.E R73, desc[UR4][R2.64] ;  /* 0x0000000402493981 */ /* 0x024568000c1e1900 */
[----:B------:R-:W-:Y:S01]  /*64b0*/  @!P3 PRMT R162, R0, 0x7610, R162 ;  /* 0x0000761000a2b816 */ /* 0x000fe200000000a2 */
[----:B--2---:R-:W3:Y:S06]  /*64c0*/  @!P3 LDC R73, c[0x0][0x880] ;  /* 0x00022000ff49bb82 */ /* 0x004eec0000000800 */
.L_x_105:
[----:B------:R-:W-:Y:S05]  /*64d0*/  @!P5 BRA `(.L_x_106) ;  /* 0x000000000024d947 */ /* 0x000fea0003800000 */
[----:B------:R-:W-:Y:S01]  /*64e0*/  ISETP.NE.U32.AND P3, PT, R138, RZ, PT ;  /* 0x000000ff8a00720c */ /* 0x000fe20003f65070 */
[----:B------:R-:W2:Y:S03]  /*64f0*/  LDCU.64 UR4, c[0x0][0x358] ;  /* 0x00006b00ff0477ac */ /* 0x000ea60008000a00 */
[----:B------:R-:W-:Y:S11]  /*6500*/  ISETP.NE.AND.EX P3, PT, R139, RZ, PT, P3 ;  /* 0x000000ff8b00720c */ /* 0x000ff60003f65330 */
[----:B------:R-:W-:Y:S02]  /*6510*/  @!UPT UIADD3 URZ, UPT, UPT, URZ, URZ, URZ ;  /* 0x000000fffffff290 */ /* 0x000fe4000fffe0ff */
[----:B------:R-:W4:Y:S01]  /*6520*/  @P3 LDC.64 R2, c[0x0][0x8a8] ;  /* 0x00022a00ff023b82 */ /* 0x000f220000000a00 */
[----:B-1----:R-:W-:Y:S04]  /*6530*/  @P3 IMAD R0, R156, UR36, RZ ;  /* 0x000000249c003c24 */ /* 0x002fe8000f8e02ff */
[----:B----4-:R-:W-:Y:S05]  /*6540*/  @P3 IMAD.WIDE R2, R0, 0x4, R2 ;  /* 0x0000000400023825 */ /* 0x010fea00078e0202 */
[----:B--2--5:R2:W5:Y:S02]  /*6550*/  @P3 LDG.E R70, desc[UR4][R2.64] ;  /* 0x0000000402463981 */ /* 0x024564000c1e1900 */
[----:B--2---:R-:W4:Y:S02]  /*6560*/  @!P3 LDC R70, c[0x0][0x8a0] ;  /* 0x00022800ff46bb82 */ /* 0x004f240000000800 */
.L_x_106:
[----:B---3-5:R-:W-:Y:S01]  /*6570*/  FSETP.NEU.AND P3, PT, R73, RZ, PT ;  /* 0x000000ff4900720b */ /* 0x028fe20003f6d000 */
[----:B------:R-:W-:Y:S01]  /*6580*/  BSSY B1, `(.L_x_107) ;  /* 0x0000046000017945 */ /* 0x000fe20003800000 */
[----:B------:R-:W-:Y:S01]  /*6590*/  SEL R5, RZ, 0xffffffff, P2 ;  /* 0xffffffffff057807 */ /* 0x000fe20001000000 */
[----:B------:R-:W-:Y:S01]  /*65a0*/  IMAD.MOV.U32 R182, RZ, RZ, 0x1 ;  /* 0x00000001ffb67424 */ /* 0x000fe200078e00ff */
[----:B-1----:R-:W-:Y:S01]  /*65b0*/  @!P1 SEL R0, RZ, 0xffffffff, P3 ;  /* 0xffffffffff009807 */ /* 0x002fe20001800000 */
[----:B------:R-:W-:Y:S01]  /*65c0*/  IMAD R71, R68, 0x100, R69 ;  /* 0x0000010044477824 */ /* 0x000fe200078e0245 */
[----:B------:R-:W-:Y:S02]  /*65d0*/  LOP3.LUT P2, RZ, R162, 0xff, RZ, 0xc0, !PT ;  /* 0x000000ffa2ff7812 */ /* 0x000fe4000784c0ff */
[----:B------:R-:W-:Y:S02]  /*65e0*/  CS2R R154, SRZ ;  /* 0x00000000009a7805 */ /* 0x000fe4000001ff00 */
[----:B------:R-:W-:Y:S02]  /*65f0*/  LEA R3, R170, UR44, 0x3 ;  /* 0x0000002caa037c11 */ /* 0x000fe4000f8e18ff */
[----:B------:R-:W-:Y:S02]  /*6600*/  CS2R R152, SRZ ;  /* 0x0000000000987805 */ /* 0x000fe4000001ff00 */
[C---:B------:R-:W-:Y:S02]  /*6610*/  @P0 SEL R0, R5.reuse, R0, !P2 ;  /* 0x0000000005000207 */ /* 0x040fe40005000000 */
[----:B------:R-:W-:Y:S02]  /*6620*/  CS2R R150, SRZ ;  /* 0x0000000000967805 */ /* 0x000fe4000001ff00 */
[----:B------:R-:W-:Y:S02]  /*6630*/  LEA R165, R68, UR44, 0x3 ;  /* 0x0000002c44a57c11 */ /* 0x000fe4000f8e18ff */
[----:B------:R-:W-:Y:S02]  /*6640*/  CS2R R148, SRZ ;  /* 0x0000000000947805 */ /* 0x000fe4000001ff00 */
[----:B------:R-:W-:Y:S02]  /*6650*/  @!P1 LOP3.LUT R0, R0, 0x1, RZ, 0xc0, !PT ;  /* 0x0000000100009812 */ /* 0x000fe400078ec0ff */
[----:B------:R-:W-:Y:S02]  /*6660*/  CS2R R146, SRZ ;  /* 0x0000000000927805 */ /* 0x000fe4000001ff00 */
[----:B------:R-:W-:Y:S02]  /*6670*/  SHF.L.U32 R2, R172, 0x1f, RZ ;  /* 0x0000001fac027819 */ /* 0x000fe400000006ff */
[----:B------:R-:W-:Y:S02]  /*6680*/  CS2R R144, SRZ ;  /* 0x0000000000907805 */ /* 0x000fe4000001ff00 */
[----:B------:R-:W-:Y:S02]  /*6690*/  ISETP.NE.U32.OR P6, PT, R0, 0x1, P1 ;  /* 0x000000010000780c */ /* 0x000fe40000fc5470 */
[----:B------:R-:W-:Y:S02]  /*66a0*/  CS2R R142, SRZ ;  /* 0x00000000008e7805 */ /* 0x000fe4000001ff00 */
[----:B------:R-:W-:Y:S02]  /*66b0*/  SEL R0, RZ, 0xffffffff, P3 ;  /* 0xffffffffff007807 */ /* 0x000fe40001800000 */
[----:B------:R-:W-:Y:S02]  /*66c0*/  CS2R R140, SRZ ;  /* 0x00000000008c7805 */ /* 0x000fe4000001ff00 */
[----:B------:R-:W-:Y:S02]  /*66d0*/  P2R R189, PR, RZ, 0x40 ;  /* 0x00000040ffbd7803 */ /* 0x000fe40000000000 */
[----:B------:R-:W-:Y:S04]  /*66e0*/  @P4 SEL R0, R5, R0, !P2 ;  /* 0x0000000005004207 */ /* 0x000fe80005000000 */
[----:B------:R-:W-:Y:S02]  /*66f0*/  LOP3.LUT R0, R0, 0x1, RZ, 0xc0, !PT ;  /* 0x0000000100007812 */ /* 0x000fe400078ec0ff */
[----:B------:R-:W-:Y:S02]  /*6700*/  @P6 SHF.L.U32 R4, R169, 0x1f, RZ ;  /* 0x0000001fa9046819 */ /* 0x000fe400000006ff */
[----:B------:R-:W-:Y:S02]  /*6710*/  ISETP.NE.U32.AND P5, PT, R0, 0x1, PT ;  /* 0x000000010000780c */ /* 0x000fe40003fa5070 */
[----:B------:R-:W1:Y:S02]  /*6720*/  @P6 SYNCS.PHASECHK.TRANS64.TRYWAIT P1, [R3+URZ+0x50], R4 ;  /* 0x00005004030065a7 */ /* 0x000e6400080211ff */
[----:B------:R-:W-:Y:S01]  /*6730*/  P2R R183, PR, RZ, 0x20 ;  /* 0x00000020ffb77803 */ /* 0x000fe20000000000 */
[----:B------:R2:W3:Y:S01]  /*6740*/  SYNCS.PHASECHK.TRANS64.TRYWAIT P0, [R165+URZ+0xc0], R2 ;  /* 0x0000c002a50075a7 */ /* 0x0004e200080011ff */
[----:B-1----:R-:W-:Y:S01]  /*6750*/  @P6 SEL R182, RZ, 0x1, !P1 ;  /* 0x00000001ffb66807 */ /* 0x002fe20004800000 */
[----:B--2---:R-:W-:Y:S06]  /*6760*/  @!P6 BRA `(.L_x_108) ;  /* 0x00000000009ce947 */ /* 0x004fec0003800000 */
[----:B------:R-:W-:Y:S01]  /*6770*/  @P5 IMAD R7, R170, 0x2000, R175 ;  /* 0x00002000aa075824 */ /* 0x000fe200078e02af */
[----:B------:R-:W-:Y:S01]  /*6780*/  ISETP.NE.AND P1, PT, R182, RZ, PT ;  /* 0x000000ffb600720c */ /* 0x000fe20003f25270 */
[----:B------:R-:W-:Y:S01]  /*6790*/  BSSY B0, `(.L_x_109) ;  /* 0x0000010000007945 */ /* 0x000fe20003800000 */
[----:B------:R-:W-:Y:S01]  /*67a0*/  CS2R R142, SRZ ;  /* 0x00000000008e7805 */ /* 0x000fe2000001ff00 */
[--C-:B------:R-:W-:Y:S01]  /*67b0*/  @P5 IMAD R6, R176, -0x10, R7.reuse ;  /* 0xfffffff0b0065824 */ /* 0x100fe200078e0207 */
[----:B------:R-:W-:Y:S01]  /*67c0*/  CS2R R140, SRZ ;  /* 0x00000000008c7805 */ /* 0x000fe2000001ff00 */
[----:B------:R-:W-:Y:S01]  /*67d0*/  @P5 IMAD R5, R174, -0x10, R7 ;  /* 0xfffffff0ae055824 */ /* 0x000fe200078e0207 */
[----:B------:R-:W-:Y:S01]  /*67e0*/  CS2R R150, SRZ ;  /* 0x0000000000967805 */ /* 0x000fe2000001ff00 */
[----:B------:R-:W-:Y:S01]  /*67f0*/  @P5 IMAD R4, R173, 0x10, R6 ;  /* 0x00000010ad045824 */ /* 0x000fe200078e0206 */
[----:B------:R-:W-:Y:S02]  /*6800*/  CS2R R148, SRZ ;  /* 0x0000000000947805 */ /* 0x000fe4000001ff00 */
[----:B------:R-:W-:Y:S02]  /*6810*/  CS2R R146, SRZ ;  /* 0x0000000000927805 */ /* 0x000fe4000001ff00 */
[----:B------:R-:W-:Y:S02]  /*6820*/  CS2R R144, SRZ ;  /* 0x0000000000907805 */ /* 0x000fe4000001ff00 */
[----:B------:R-:W-:Y:S02]  /*6830*/  CS2R R154, SRZ ;  /* 0x00000000009a7805 */ /* 0x000fe4000001ff00 */
[----:B------:R-:W-:Y:S01]  /*6840*/  CS2R R152, SRZ ;  /* 0x0000000000987805 */ /* 0x000fe2000001ff00 */
[----:B------:R-:W-:Y:S06]  /*6850*/  @P1 BRA `(.L_x_110) ;  /* 0x00000000000c1947 */ /* 0x000fec0003800000 */
[----:B------:R-:W-:Y:S04]  /*6860*/  SHF.L.U32 R0, R169, 0x1f, RZ ;  /* 0x0000001fa9007819 */ /* 0x000fe800000006ff */
[----:B------:R-:W1:Y:S02]  /*6870*/  SYNCS.PHASECHK.TRANS64.TRYWAIT P1, [R3+URZ+0x50], R0 ;  /* 0x00005000030075a7 */ /* 0x000e6400080211ff */
[----:B-1----:R-:W-:Y:S05]  /*6880*/  @!P1 BRA `(.L_x_111) ;  /* 0x0000006000a09947 */ /* 0x002fea0003800000 */
.L_x_110:
[----:B------:R-:W-:Y:S05]  /*6890*/  BSYNC B0 ;  /* 0x0000000000007941 */ /* 0x000fea0003800000 */
.L_x_109:
[----:B------:R-:W-:Y:S01]  /*68a0*/  ISETP.NE.AND P1, PT, R183, RZ, PT ;  /* 0x000000ffb700720c */ /* 0x000fe20003f25270 */
[----:B-1----:R-:W-:Y:S02]  /*68b0*/  VIADD R3, R3, 0x70 ;  /* 0x0000007003037836 */ /* 0x002fe40000000000 */
[----:B------:R-:W-:Y:S02]  /*68c0*/  IMAD.U32 R0, RZ, RZ, UR45 ;  /* 0x0000002dff007e24 */ /* 0x000fe4000f8e00ff */
[----:B------:R-:W-:Y:S03]  /*68d0*/  VIADD R170, R170, 0x1 ;  /* 0x00000001aaaa7836 */ /* 0x000fe60000000000 */
[----:B------:R-:W-:Y:S05]  /*68e0*/  PRMT R0, R0, 0x654, R3 ;  /* 0x0000065400007816 */ /* 0x000fea0000000003 */
[----:B------:R1:W2:Y:S04]  /*68f0*/  @P1 LDS.128 R140, [R7] ;  /* 0x00000000078c1984 */ /* 0x0002a80000000c00 */
[----:B------:R1:W1:Y:S04]  /*6900*/  @P1 LDS.128 R148, [R5+0x20] ;  /* 0x0000200005941984 */ /* 0x0002680000000c00 */
[----:B------:R1:W1:Y:S04]  /*6910*/  @P1 LDS.128 R144, [R6+0x10] ;  /* 0x0000100006901984 */ /* 0x0002680000000c00 */
[----:B------:R1:W1:Y:S01]  /*6920*/  @P1 LDS.128 R152, [R4+0x10] ;  /* 0x0000100004981984 */ /* 0x0002620000000c00 */
[C---:B------:R-:W-:Y:S01]  /*6930*/  ISETP.NE.AND P1, PT, R170.reuse, 0x4, PT ;  /* 0x00000004aa00780c */ /* 0x040fe20003f25270 */
[----:B------:R-:W-:Y:S01]  /*6940*/  @!PT LDS RZ, [RZ] ;  /* 0x00000000fffff984 */ /* 0x000fe20000000800 */
[----:B------:R-:W-:Y:S01]  /*6950*/  @!PT LDS RZ, [RZ] ;  /* 0x00000000fffff984 */ /* 0x000fe20000000800 */
[----:B------:R-:W-:Y:S01]  /*6960*/  @!PT LDS RZ, [RZ] ;  /* 0x00000000fffff984 */ /* 0x000fe20000000800 */
[----:B------:R-:W-:Y:S01]  /*6970*/  @!PT LDS RZ, [RZ] ;  /* 0x00000000fffff984 */ /* 0x000fe20000000800 */
[----:B------:R5:W-:Y:S06]  /*6980*/  MEMBAR.ALL.CTA ;  /* 0x0000000000007992 */ /* 0x000bec0000008000 */
[----:B-----5:R-:W5:Y:S01]  /*6990*/  FENCE.VIEW.ASYNC.S ;  /* 0x00000000000073c6 */ /* 0x020f620000000000 */
[----:B------:R-:W-:Y:S01]  /*69a0*/  SEL R170, R170, RZ, P1 ;  /* 0x000000ffaaaa7207 */ /* 0x000fe20000800000 */
[----:B-----5:R5:W-:Y:S02]  /*69b0*/  SYNCS.ARRIVE.TRANS64.RED.A1T0 RZ, [R0+URZ], RZ ;  /* 0x000000ff00ff79a7 */ /* 0x020be400081004ff */
[----:B-----5:R-:W-:Y:S04]  /*69c0*/  SEL R0, RZ, 0x1, P1 ;  /* 0x00000001ff007807 */ /* 0x020fe80000800000 */
[----:B--2---:R-:W-:Y:S02]  /*69d0*/  LOP3.LUT R169, R169, R0, RZ, 0x3c, !PT ;  /* 0x00000000a9a97212 */ /* 0x004fe400078e3cff */
.L_x_108:
[----:B------:R-:W-:Y:S05]  /*69e0*/  BSYNC B1 ;  /* 0x0000000000017941 */ /* 0x000fea0003800000 */
.L_x_107:
[----:B------:R-:W-:Y:S04]  /*69f0*/  SHF.R.U32.HI R0, RZ, 0x15, R71 ;  /* 0x00000015ff007819 */ /* 0x000fe80000011647 */
[----:B------:R-:W-:Y:S01]  /*6a00*/  LOP3.LUT P1, RZ, R0, 0x3, R163, 0x48, !PT ;  /* 0x0000000300ff7812 */ /* 0x000fe200078248a3 */
[----:B------:R-:W-:Y:S01]  /*6a10*/  @!UPT UIADD3 URZ, UPT, UPT, URZ, URZ, URZ ;  /* 0x000000fffffff290 */ /* 0x000fe2000fffe0ff */
[----:B---3--:R-:W-:Y:S11]  /*6a20*/  @P0 BRA `(.L_x_112) ;  /* 0x0000000000080947 */ /* 0x008ff60003800000 */
[----:B------:R-:W2:Y:S02]  /*6a30*/  SYNCS.PHASECHK.TRANS64.TRYWAIT P0, [R165+URZ+0xc0], R2 ;  /* 0x0000c002a50075a7 */ /* 0x000ea400080011ff */
[----:B--2---:R-:W-:Y:S05]  /*6a40*/  @!P0 BRA `(.L_x_113) ;  /* 0x0000006000448947 */ /* 0x004fea0003800000 */
.L_x_112:
[----:B------:R-:W-:Y:S04]  /*6a50*/  BSSY.RECONVERGENT B6, `(.L_x_114) ;  /* 0x0000012000067945 */ /* 0x000fe80003800200 */
[----:B------:R-:W-:Y:S05]  /*6a60*/  @!P1 BRA `(.L_x_115) ;  /* 0x0000000000409947 */ /* 0x000fea0003800000 */
[----:B------:R-:W1:Y:S01]  /*6a70*/  LDCU.64 UR8, c[0x4][0x78] ;  /* 0x01000f00ff0877ac */ /* 0x000e620008000a00 */
[----:B------:R-:W-:Y:S01]  /*6a80*/  MOV R3, 0x0 ;  /* 0x0000000000037802 */ /* 0x000fe20000000f00 */
[----:B------:R-:W-:Y:S02]  /*6a90*/  HFMA2 R12, -RZ, RZ, 0, 5.9604644775390625e-08 ;  /* 0x00000001ff0c7431 */ /* 0x000fe400000001ff */
[----:B------:R-:W-:Y:S02]  /*6aa0*/  IMAD.MOV.U32 R8, RZ, RZ, 0x192 ;  /* 0x00000192ff087424 */ /* 0x000fe400078e00ff */
[----:B------:R-:W-:Y:S01]  /*6ab0*/  IMAD.MOV.U32 R13, RZ, RZ, RZ ;  /* 0x000000ffff0d7224 */ /* 0x000fe200078e00ff */
[----:B------:R-:W3:Y:S01]  /*6ac0*/  LDCU.64 UR6, c[0x4][0x80] ;  /* 0x01001000ff0677ac */ /* 0x000ee20008000a00 */
[----:B--2---:R-:W2:Y:S01]  /*6ad0*/  LDC.64 R2, c[0x4][R3] ;  /* 0x0100000003027b82 */ /* 0x004ea20000000a00 */
[----:B------:R-:W5:Y:S01]  /*6ae0*/  LDCU.64 UR4, c[0x4][0x18] ;  /* 0x01000300ff0477ac */ /* 0x000f620008000a00 */
[----:B-1----:R-:W-:Y:S01]  /*6af0*/  MOV R5, UR9 ;  /* 0x0000000900057c02 */ /* 0x002fe20008000f00 */
[----:B------:R-:W-:Y:S01]  /*6b00*/  IMAD.U32 R4, RZ, RZ, UR8 ;  /* 0x00000008ff047e24 */ /* 0x000fe2000f8e00ff */
[----:B---3--:R-:W-:Y:S01]  /*6b10*/  MOV R7, UR7 ;  /* 0x0000000700077c02 */ /* 0x008fe20008000f00 */
[----:B------:R-:W-:Y:S01]  /*6b20*/  IMAD.U32 R6, RZ, RZ, UR6 ;  /* 0x00000006ff067e24 */ /* 0x000fe2000f8e00ff */
[----:B-----5:R-:W-:Y:S01]  /*6b30*/  MOV R11, UR5 ;  /* 0x00000005000b7c02 */ /* 0x020fe20008000f00 */
[----:B------:R-:W-:Y:S02]  /*6b40*/  IMAD.U32 R10, RZ, RZ, UR4 ;  /* 0x00000004ff0a7e24 */ /* 0x000fe4000f8e00ff */
[----:B------:R-:W-:Y:S07]  /*6b50*/  LEPC R20, `(.L_x_115) ;  /* 0x000000001014794e */ /* 0x000fee0000000000 */
[----:B--2-4-:R-:W-:Y:S05]  /*6b60*/  CALL.ABS.NOINC R2 ;  /* 0x0000000002007343 */ /* 0x014fea0003c00000 */
.L_x_115:
[----:B------:R-:W-:Y:S05]  /*6b70*/  BSYNC.RECONVERGENT B6 ;  /* 0x0000000000067941 */ /* 0x000fea0003800200 */
.L_x_114:
[-C--:B------:R-:W-:Y:S01]  /*6b80*/  F2FP.F16.E5M2.UNPACK_B R74, R140.reuse ;  /* 0x0000008cff4a723e */ /* 0x080fe200020004ff */
[----:B------:R-:W-:Y:S05]  /*6b90*/  WARPSYNC.ALL ;  /* 0x0000000000007948 */ /* 0x000fea0003800000 */
[----:B------:R-:W-:Y:S01]  /*6ba0*/  R2UR UR4, R71 ;  /* 0x00000000470472ca */ /* 0x000fe200000e0000 */
[--C-:B------:R-:W-:Y:S01]  /*6bb0*/  HADD2.F32 R72, -RZ, R74.reuse.H0_H0 ;  /* 0x2000004aff487230 */ /* 0x100fe20000004100 */
[----:B------:R-:W-:Y:S01]  /*6bc0*/  F2FP.F16.E5M2.UNPACK_B R76, R140.H1 ;  /* 0x0000008cff4c723e */ /* 0x000fe200030004ff */
[----:B------:R-:W-:Y:S01]  /*6bd0*/  HADD2.F32 R75, -RZ, R74.H1_H1 ;  /* 0x3000004aff4b7230 */ /* 0x000fe20000004100 */
[-C--:B------:R-:W-:Y:S01]  /*6be0*/  F2FP.F16.E5M2.UNPACK_B R78, R141.reuse ;  /* 0x0000008dff4e723e */ /* 0x080fe200020004ff */
[----:B------:R-:W-:Y:S01]  /*6bf0*/  BSSY.RECONVERGENT B0, `(.L_x_116) ;  /* 0x000011d000007945 */ /* 0x000fe20003800200 */
[----:B------:R-:W-:Y:S01]  /*6c00*/  F2FP.F16.E5M2.UNPACK_B R80, R141.H1 ;  /* 0x0000008dff50723e */ /* 0x000fe200030004ff */
[----:B------:R-:W-:Y:S01]  /*6c10*/  HADD2.F32 R74, -RZ, R76.H0_H0 ;  /* 0x2000004cff4a7230 */ /* 0x000fe20000004100 */
[-C--:B------:R-:W-:Y:S01]  /*6c20*/  F2FP.F16.E5M2.UNPACK_B R82, R142.reuse ;  /* 0x0000008eff52723e */ /* 0x080fe200020004ff */
[--C-:B------:R-:W-:Y:S01]  /*6c30*/  HADD2.F32 R77, -RZ, R78.reuse.H0_H0 ;  /* 0x2000004eff4d7230 */ /* 0x100fe20000004100 */
[----:B------:R-:W-:Y:S01]  /*6c40*/  F2FP.F16.E5M2.UNPACK_B R84, R142.H1 ;  /* 0x0000008eff54723e */ /* 0x000fe200030004ff */
[----:B------:R-:W-:Y:S01]  /*6c50*/  HADD2.F32 R78, -RZ, R78.H1_H1 ;  /* 0x3000004eff4e7230 */ /* 0x000fe20000004100 */
[-C--:B------:R-:W-:Y:S01]  /*6c60*/  F2FP.F16.E5M2.UNPACK_B R86, R143.reuse ;  /* 0x0000008fff56723e */ /* 0x080fe200020004ff */
[----:B-1----:R-:W4:Y:S01]  /*6c70*/  LDTM.x64 R4, tmem[UR4] ;  /* 0x00000004000479ee */ /* 0x002f220008340000 */
[----:B------:R-:W-:Y:S01]  /*6c80*/  F2FP.F16.E5M2.UNPACK_B R88, R143.H1 ;  /* 0x0000008fff58723e */ /* 0x000fe200030004ff */
[----:B------:R-:W-:Y:S01]  /*6c90*/  HADD2.F32 R76, -RZ, R76.H1_H1 ;  /* 0x3000004cff4c7230 */ /* 0x000fe20000004100 */
[-C--:B------:R-:W-:Y:S01]  /*6ca0*/  F2FP.F16.E5M2.UNPACK_B R90, R144.reuse ;  /* 0x00000090ff5a723e */ /* 0x080fe200020004ff */
[----:B------:R-:W-:Y:S01]  /*6cb0*/  HADD2.F32 R79, -RZ, R80.H0_H0 ;  /* 0x20000050ff4f7230 */ /* 0x000fe20000004100 */
[----:B------:R-:W-:Y:S01]  /*6cc0*/  F2FP.F16.E5M2.UNPACK_B R92, R144.H1 ;  /* 0x00000090ff5c723e */ /* 0x000fe200030004ff */
[--C-:B------:R-:W-:Y:S01]  /*6cd0*/  HADD2.F32 R81, -RZ, R82.reuse.H0_H0 ;  /* 0x20000052ff517230 */ /* 0x100fe20000004100 */
[----:B------:R-:W-:Y:S01]  /*6ce0*/  SHF.L.U32 R188, R168, 0x4, RZ ;  /* 0x00000004a8bc7819 */ /* 0x000fe200000006ff */
[----:B------:R-:W-:Y:S01]  /*6cf0*/  HADD2.F32 R82, -RZ, R82.H1_H1 ;  /* 0x30000052ff527230 */ /* 0x000fe20000004100 */
[----:B------:R-:W-:Y:S01]  /*6d00*/  SHF.L.U32 R192, R167, 0x4, RZ ;  /* 0x00000004a7c07819 */ /* 0x000fe200000006ff */
[--C-:B------:R-:W-:Y:S01]  /*6d10*/  HADD2.F32 R85, -RZ, R86.reuse.H0_H0 ;  /* 0x20000056ff557230 */ /* 0x100fe20000004100 */
[----:B------:R-:W-:Y:S01]  /*6d20*/  SHF.L.U32 R190, R173, 0x4, RZ ;  /* 0x00000004adbe7819 */ /* 0x000fe200000006ff */
[----:B------:R-:W-:Y:S01]  /*6d30*/  HADD2.F32 R86, -RZ, R86.H1_H1 ;  /* 0x30000056ff567230 */ /* 0x000fe20000004100 */
[----:B------:R-:W-:Y:S01]  /*6d40*/  IADD3 R181, PT, PT, R175, R192, RZ ;  /* 0x000000c0afb57210 */ /* 0x000fe20007ffe0ff */
[--C-:B------:R-:W-:Y:S01]  /*6d50*/  HADD2.F32 R89, -RZ, R90.reuse.H0_H0 ;  /* 0x2000005aff597230 */ /* 0x100fe20000004100 */
[----:B------:R-:W-:Y:S01]  /*6d60*/  F2FP.F16.E5M2.UNPACK_B R94, R145 ;  /* 0x00000091ff5e723e */ /* 0x000fe200020004ff */
[----:B------:R-:W-:Y:S01]  /*6d70*/  HADD2.F32 R90, -RZ, R90.H1_H1 ;  /* 0x3000005aff5a7230 */ /* 0x000fe20000004100 */
[----:B------:R-:W-:Y:S01]  /*6d80*/  F2FP.F16.E5M2.UNPACK_B R98, R146 ;  /* 0x00000092ff62723e */ /* 0x000fe200020004ff */
[----:B------:R-:W-:Y:S01]  /*6d90*/  HADD2.F32 R80, -RZ, R80.H1_H1 ;  /* 0x30000050ff507230 */ /* 0x000fe20000004100 */
[----:B------:R-:W-:Y:S01]  /*6da0*/  F2FP.F16.E5M2.UNPACK_B R102, R147 ;  /* 0x00000093ff66723e */ /* 0x000fe200020004ff */
[--C-:B------:R-:W-:Y:S01]  /*6db0*/  HADD2.F32 R93, -RZ, R94.reuse.H0_H0 ;  /* 0x2000005eff5d7230 */ /* 0x100fe20000004100 */
[----:B------:R-:W-:Y:S01]  /*6dc0*/  F2FP.F16.E5M2.UNPACK_B R106, R148 ;  /* 0x00000094ff6a723e */ /* 0x000fe200020004ff */
[----:B------:R-:W-:Y:S01]  /*6dd0*/  HADD2.F32 R94, -RZ, R94.H1_H1 ;  /* 0x3000005eff5e7230 */ /* 0x000fe20000004100 */
[----:B------:R-:W-:Y:S01]  /*6de0*/  F2FP.F16.E5M2.UNPACK_B R110, R149 ;  /* 0x00000095ff6e723e */ /* 0x000fe200020004ff */
[C---:B----4-:R-:W-:Y:S01]  /*6df0*/  FMUL R0, R70.reuse, R4 ;  /* 0x0000000446007220 */ /* 0x050fe20000400000 */
[C---:B--2---:R-:W-:Y:S01]  /*6e00*/  FMUL R2, R70.reuse, R5 ;  /* 0x0000000546027220 */ /* 0x044fe20000400000 */
[C---:B------:R-:W-:Y:S01]  /*6e10*/  FMUL R4, R70.reuse, R8 ;  /* 0x0000000846047220 */ /* 0x040fe20000400000 */
[C---:B------:R-:W-:Y:S01]  /*6e20*/  FMUL R5, R70.reuse, R9 ;  /* 0x0000000946057220 */ /* 0x040fe20000400000 */
[C---:B------:R-:W-:Y:S01]  /*6e30*/  FFMA R0, R73.reuse, R72, R0 ;  /* 0x0000004849007223 */ /* 0x040fe20000000000 */
[C---:B------:R-:W-:Y:S01]  /*6e40*/  FFMA R2, R73.reuse, R75, R2 ;  /* 0x0000004b49027223 */ /* 0x040fe20000000002 */
[C---:B------:R-:W-:Y:S01]  /*6e50*/  FMUL R8, R70.reuse, R12 ;  /* 0x0000000c46087220 */ /* 0x040fe20000400000 */
[C---:B------:R-:W-:Y:S01]  /*6e60*/  FMUL R9, R70.reuse, R13 ;  /* 0x0000000d46097220 */ /* 0x040fe20000400000 */
[C---:B------:R-:W-:Y:S01]  /*6e70*/  FMUL R12, R70.reuse, R16 ;  /* 0x00000010460c7220 */ /* 0x040fe20000400000 */
[C---:B------:R-:W-:Y:S01]  /*6e80*/  FMUL R13, R70.reuse, R17 ;  /* 0x00000011460d7220 */ /* 0x040fe20000400000 */
[C---:B------:R-:W-:Y:S01]  /*6e90*/  FMUL R16, R70.reuse, R20 ;  /* 0x0000001446107220 */ /* 0x040fe20000400000 */
[C---:B------:R-:W-:Y:S01]  /*6ea0*/  FMUL R17, R70.reuse, R21 ;  /* 0x0000001546117220 */ /* 0x040fe20000400000 */
[C---:B------:R-:W-:Y:S01]  /*6eb0*/  FMUL R20, R70.reuse, R24 ;  /* 0x0000001846147220 */ /* 0x040fe20000400000 */
[C---:B------:R-:W-:Y:S01]  /*6ec0*/  FMUL R21, R70.reuse, R25 ;  /* 0x0000001946157220 */ /* 0x040fe20000400000 */
[--C-:B------:R-:W-:Y:S02]  /*6ed0*/  HADD2.F32 R97, -RZ, R98.reuse.H0_H0 ;  /* 0x20000062ff617230 */ /* 0x100fe40000004100 */
[C---:B------:R-:W-:Y:S01]  /*6ee0*/  FMUL R24, R70.reuse, R28 ;  /* 0x0000001c46187220 */ /* 0x040fe20000400000 */
[----:B------:R-:W-:Y:S02]  /*6ef0*/  HADD2.F32 R98, -RZ, R98.H1_H1 ;  /* 0x30000062ff627230 */ /* 0x000fe40000004100 */
[C---:B------:R-:W-:Y:S01]  /*6f00*/  FMUL R25, R70.reuse, R29 ;  /* 0x0000001d46197220 */ /* 0x040fe20000400000 */
[--C-:B------:R-:W-:Y:S02]  /*6f10*/  HADD2.F32 R101, -RZ, R102.reuse.H0_H0 ;  /* 0x20000066ff657230 */ /* 0x100fe40000004100 */
[C---:B------:R-:W-:Y:S01]  /*6f20*/  FMUL R28, R70.reuse, R32 ;  /* 0x00000020461c7220 */ /* 0x040fe20000400000 */
[----:B------:R-:W-:Y:S02]  /*6f30*/  HADD2.F32 R102, -RZ, R102.H1_H1 ;  /* 0x30000066ff667230 */ /* 0x000fe40000004100 */
[C---:B------:R-:W-:Y:S01]  /*6f40*/  FMUL R29, R70.reuse, R33 ;  /* 0x00000021461d7220 */ /* 0x040fe20000400000 */
[--C-:B------:R-:W-:Y:S02]  /*6f50*/  HADD2.F32 R105, -RZ, R106.reuse.H0_H0 ;  /* 0x2000006aff697230 */ /* 0x100fe40000004100 */
[C---:B------:R-:W-:Y:S01]  /*6f60*/  FMUL R32, R70.reuse, R36 ;  /* 0x0000002446207220 */ /* 0x040fe20000400000 */
[----:B------:R-:W-:Y:S01]  /*6f70*/  F2FP.F16.E5M2.UNPACK_B R96, R145.H1 ;  /* 0x00000091ff60723e */ /* 0x000fe200030004ff */
[----:B------:R-:W-:Y:S02]  /*6f80*/  HADD2.F32 R106, -RZ, R106.H1_H1 ;  /* 0x3000006aff6a7230 */ /* 0x000fe40000004100 */
[C---:B------:R-:W-:Y:S01]  /*6f90*/  FMUL R33, R70.reuse, R37 ;  /* 0x0000002546217220 */ /* 0x040fe20000400000 */
[--C-:B------:R-:W-:Y:S02]  /*6fa0*/  HADD2.F32 R109, -RZ, R110.reuse.H0_H0 ;  /* 0x2000006eff6d7230 */ /* 0x100fe40000004100 */
[C---:B------:R-:W-:Y:S01]  /*6fb0*/  FMUL R36, R70.reuse, R40 ;  /* 0x0000002846247220 */ /* 0x040fe20000400000 */
[----:B------:R-:W-:Y:S01]  /*6fc0*/  F2FP.F16.E5M2.UNPACK_B R100, R146.H1 ;  /* 0x00000092ff64723e */ /* 0x000fe200030004ff */
[----:B------:R-:W-:Y:S02]  /*6fd0*/  HADD2.F32 R110, -RZ, R110.H1_H1 ;  /* 0x3000006eff6e7230 */ /* 0x000fe40000004100 */
[C---:B------:R-:W-:Y:S01]  /*6fe0*/  FMUL R37, R70.reuse, R41 ;  /* 0x0000002946257220 */ /* 0x040fe20000400000 */
[C---:B------:R-:W-:Y:S01]  /*6ff0*/  FMUL R40, R70.reuse, R44 ;  /* 0x0000002c46287220 */ /* 0x040fe20000400000 */
[----:B------:R-:W-:Y:S01]  /*7000*/  F2FP.F16.E5M2.UNPACK_B R104, R147.H1 ;  /* 0x00000093ff68723e */ /* 0x000fe200030004ff */
        /* <DEDUP_REMOVED lines=8> */
[----:B------:R-:W-:Y:S01]  /*7090*/  F2FP.F16.E5M2.UNPACK_B R114, R150 ;  /* 0x00000096ff72723e */ /* 0x000fe200020004ff */
[C---:B------:R-:W-:Y:S01]  /*70a0*/  FMUL R53, R70.reuse, R57 ;  /* 0x0000003946357220 */ /* 0x040fe20000400000 */
[C---:B------:R-:W-:Y:S01]  /*70b0*/  FMUL R56, R70.reuse, R60 ;  /* 0x0000003c46387220 */ /* 0x040fe20000400000 */
[----:B------:R-:W-:Y:S01]  /*70c0*/  F2FP.F16.E5M2.UNPACK_B R116, R150.H1 ;  /* 0x00000096ff74723e */ /* 0x000fe200030004ff */
[C---:B------:R-:W-:Y:S01]  /*70d0*/  FMUL R57, R70.reuse, R61 ;  /* 0x0000003d46397220 */ /* 0x040fe20000400000 */
[--C-:B------:R-:W-:Y:S02]  /*70e0*/  HADD2.F32 R113, -RZ, R114.reuse.H0_H0 ;  /* 0x20000072ff717230 */ /* 0x100fe40000004100 */
[C---:B------:R-:W-:Y:S01]  /*70f0*/  FMUL R60, R70.reuse, R64 ;  /* 0x00000040463c7220 */ /* 0x040fe20000400000 */
[----:B------:R-:W-:Y:S01]  /*7100*/  F2FP.F16.E5M2.UNPACK_B R118, R151 ;  /* 0x00000097ff76723e */ /* 0x000fe200020004ff */
[----:B------:R-:W-:Y:S02]  /*7110*/  HADD2.F32 R114, -RZ, R114.H1_H1 ;  /* 0x30000072ff727230 */ /* 0x000fe40000004100 */
[C---:B------:R-:W-:Y:S01]  /*7120*/  FMUL R61, R70.reuse, R65 ;  /* 0x00000041463d7220 */ /* 0x040fe20000400000 */
[C---:B------:R-:W-:Y:S01]  /*7130*/  FMUL R3, R70.reuse, R6 ;  /* 0x0000000646037220 */ /* 0x040fe20000400000 */
[----:B------:R-:W-:Y:S01]  /*7140*/  F2FP.F16.E5M2.UNPACK_B R120, R151.H1 ;  /* 0x00000097ff78723e */ /* 0x000fe200030004ff */
[--C-:B------:R-:W-:Y:S02]  /*7150*/  HADD2.F32 R117, -RZ, R118.reuse.H0_H0 ;  /* 0x20000076ff757230 */ /* 0x100fe40000004100 */
[C---:B------:R-:W-:Y:S01]  /*7160*/  FMUL R7, R70.reuse, R7 ;  /* 0x0000000746077220 */ /* 0x040fe20000400000 */
[C---:B------:R-:W-:Y:S01]  /*7170*/  FFMA R3, R73.reuse, R74, R3 ;  /* 0x0000004a49037223 */ /* 0x040fe20000000003 */
[----:B------:R-:W-:Y:S01]  /*7180*/  F2FP.F16.E5M2.UNPACK_B R122, R152 ;  /* 0x00000098ff7a723e */ /* 0x000fe200020004ff */
[----:B------:R-:W-:Y:S02]  /*7190*/  HADD2.F32 R118, -RZ, R118.H1_H1 ;  /* 0x30000076ff767230 */ /* 0x000fe40000004100 */
[C---:B------:R-:W-:Y:S01]  /*71a0*/  FFMA R7, R73.reuse, R76, R7 ;  /* 0x0000004c49077223 */ /* 0x040fe20000000007 */
[C---:B------:R-:W-:Y:S01]  /*71b0*/  FFMA R4, R73.reuse, R77, R4 ;  /* 0x0000004d49047223 */ /* 0x040fe20000000004 */
[----:B------:R-:W-:Y:S01]  /*71c0*/  F2FP.F16.E5M2.UNPACK_B R124, R152.H1 ;  /* 0x00000098ff7c723e */ /* 0x000fe200030004ff */
[----:B------:R-:W-:Y:S01]  /*71d0*/  FFMA R5, R73, R78, R5 ;  /* 0x0000004e49057223 */ /* 0x000fe20000000005 */
[--C-:B------:R-:W-:Y:S01]  /*71e0*/  HADD2.F32 R121, -RZ, R122.reuse.H0_H0 ;  /* 0x2000007aff797230 */ /* 0x100fe20000004100 */
[----:B------:R-:W-:Y:S01]  /*71f0*/  F2FP.SATFINITE.E5M2.F32.PACK_AB_MERGE_C R179, R7, R3, RZ ;  /* 0x0000000307b3723e */ /* 0x000fe200048060ff */
[----:B------:R-:W-:Y:S02]  /*7200*/  HADD2.F32 R122, -RZ, R122.H1_H1 ;  /* 0x3000007aff7a7230 */ /* 0x000fe40000004100 */
[C---:B------:R-:W-:Y:S01]  /*7210*/  FMUL R6, R70.reuse, R10 ;  /* 0x0000000a46067220 */ /* 0x040fe20000400000 */
[----:B------:R-:W-:Y:S01]  /*7220*/  FMUL R11, R70, R11 ;  /* 0x0000000b460b7220 */ /* 0x000fe20000400000 */
[--C-:B------:R-:W-:Y:S01]  /*7230*/  HADD2.F32 R83, -RZ, R84.reuse.H0_H0 ;  /* 0x20000054ff537230 */ /* 0x100fe20000004100 */
[----:B------:R-:W-:Y:S01]  /*7240*/  F2FP.SATFINITE.E5M2.F32.PACK_AB_MERGE_C R184, R2, R0, R179 ;  /* 0x0000000002b8723e */ /* 0x000fe200048060b3 */
[----:B------:R-:W-:Y:S01]  /*7250*/  FFMA R6, R73, R79, R6 ;  /* 0x0000004f49067223 */ /* 0x000fe20000000006 */
[----:B------:R-:W-:Y:S01]  /*7260*/  IADD3 R179, PT, PT, R175, R188, RZ ;  /* 0x000000bcafb37210 */ /* 0x000fe20007ffe0ff */
[C---:B------:R-:W-:Y:S01]  /*7270*/  FFMA R11, R73.reuse, R80, R11 ;  /* 0x00000050490b7223 */ /* 0x040fe2000000000b */
[C---:B------:R-:W-:Y:S01]  /*7280*/  FFMA R8, R73.reuse, R81, R8 ;  /* 0x0000005149087223 */ /* 0x040fe20000000008 */
[----:B------:R-:W-:Y:S01]  /*7290*/  FFMA R9, R73, R82, R9 ;  /* 0x0000005249097223 */ /* 0x000fe20000000009 */
[----:B------:R-:W-:Y:S01]  /*72a0*/  IADD3 R180, PT, PT, R190, R179, RZ ;  /* 0x000000b3beb47210 */ /* 0x000fe20007ffe0ff */
[----:B------:R-:W-:Y:S01]  /*72b0*/  HADD2.F32 R84, -RZ, R84.H1_H1 ;  /* 0x30000054ff547230 */ /* 0x000fe20000004100 */
[----:B------:R-:W-:Y:S01]  /*72c0*/  F2FP.SATFINITE.E5M2.F32.PACK_AB_MERGE_C R185, R11, R6, RZ ;  /* 0x000000060bb9723e */ /* 0x000fe200048060ff */
[C---:B------:R-:W-:Y:S01]  /*72d0*/  FMUL R10, R70.reuse, R14 ;  /* 0x0000000e460a7220 */ /* 0x040fe20000400000 */
[C---:B------:R-:W-:Y:S01]  /*72e0*/  FMUL R15, R70.reuse, R15 ;  /* 0x0000000f460f7220 */ /* 0x040fe20000400000 */
[--C-:B------:R-:W-:Y:S01]  /*72f0*/  HADD2.F32 R87, -RZ, R88.reuse.H0_H0 ;  /* 0x20000058ff577230 */ /* 0x100fe20000004100 */
[----:B------:R-:W-:Y:S01]  /*7300*/  F2FP.SATFINITE.E5M2.F32.PACK_AB_MERGE_C R185, R5, R4, R185 ;  /* 0x0000000405b9723e */ /* 0x000fe200048060b9 */
[C---:B------:R-:W-:Y:S01]  /*7310*/  FFMA R10, R73.reuse, R83, R10 ;  /* 0x00000053490a7223 */ /* 0x040fe2000000000a */
[C---:B------:R-:W-:Y:S01]  /*7320*/  FFMA R15, R73.reuse, R84, R15 ;  /* 0x00000054490f7223 */ /* 0x040fe2000000000f */
[C---:B------:R-:W-:Y:S01]  /*7330*/  FFMA R12, R73.reuse, R85, R12 ;  /* 0x00000055490c7223 */ /* 0x040fe2000000000c */
[----:B------:R-:W-:Y:S01]  /*7340*/  FFMA R13, R73, R86, R13 ;  /* 0x00000056490d7223 */ /* 0x000fe2000000000d */
[----:B------:R-:W-:Y:S02]  /*7350*/  HADD2.F32 R88, -RZ, R88.H1_H1 ;  /* 0x30000058ff587230 */ /* 0x000fe40000004100 */
[C---:B------:R-:W-:Y:S01]  /*7360*/  FMUL R14, R70.reuse, R18 ;  /* 0x00000012460e7220 */ /* 0x040fe20000400000 */
[----:B------:R-:W-:Y:S01]  /*7370*/  F2FP.F16.E5M2.UNPACK_B R126, R153 ;  /* 0x00000099ff7e723e */ /* 0x000fe200020004ff */
[C---:B------:R-:W-:Y:S01]  /*7380*/  FMUL R19, R70.reuse, R19 ;  /* 0x0000001346137220 */ /* 0x040fe20000400000 */
[----:B------:R-:W-:Y:S01]  /*7390*/  HADD2.F32 R91, -RZ, R92.H0_H0 ;  /* 0x2000005cff5b7230 */ /* 0x000fe20000004100 */
[----:B------:R-:W-:Y:S01]  /*73a0*/  F2FP.SATFINITE.E5M2.F32.PACK_AB_MERGE_C R186, R15, R10, RZ ;  /* 0x0000000a0fba723e */ /* 0x000fe200048060ff */
[C---:B------:R-:W-:Y:S01]  /*73b0*/  FFMA R14, R73.reuse, R87, R14 ;  /* 0x00000057490e7223 */ /* 0x040fe2000000000e */
[C---:B------:R-:W-:Y:S01]  /*73c0*/  FFMA R19, R73.reuse, R88, R19 ;  /* 0x0000005849137223 */ /* 0x040fe20000000013 */
[C---:B------:R-:W-:Y:S01]  /*73d0*/  FFMA R16, R73.reuse, R89, R16 ;  /* 0x0000005949107223 */ /* 0x040fe20000000010 */
[----:B------:R-:W-:Y:S01]  /*73e0*/  F2FP.F16.E5M2.UNPACK_B R128, R153.H1 ;  /* 0x00000099ff80723e */ /* 0x000fe200030004ff */
[----:B------:R-:W-:Y:S01]  /*73f0*/  FFMA R17, R73, R90, R17 ;  /* 0x0000005a49117223 */ /* 0x000fe20000000011 */
[----:B------:R-:W-:Y:S01]  /*7400*/  F2FP.SATFINITE.E5M2.F32.PACK_AB_MERGE_C R186, R9, R8, R186 ;  /* 0x0000000809ba723e */ /* 0x000fe200048060ba */
[--C-:B------:R-:W-:Y:S01]  /*7410*/  HADD2.F32 R125, -RZ, R126.reuse.H0_H0 ;  /* 0x2000007eff7d7230 */ /* 0x100fe20000004100 */
[----:B------:R-:W-:Y:S01]  /*7420*/  F2FP.SATFINITE.E5M2.F32.PACK_AB_MERGE_C R187, R19, R14, RZ ;  /* 0x0000000e13bb723e */ /* 0x000fe200048060ff */
[----:B------:R-:W-:Y:S02]  /*7430*/  HADD2.F32 R126, -RZ, R126.H1_H1 ;  /* 0x3000007eff7e7230 */ /* 0x000fe40000004100 */
[C---:B------:R-:W-:Y:S01]  /*7440*/  FMUL R18, R70.reuse, R22 ;  /* 0x0000001646127220 */ /* 0x040fe20000400000 */
[----:B------:R-:W-:Y:S01]  /*7450*/  HADD2.F32 R92, -RZ, R92.H1_H1 ;  /* 0x3000005cff5c7230 */ /* 0x000fe20000004100 */
[----:B------:R-:W-:Y:S01]  /*7460*/  F2FP.SATFINITE.E5M2.F32.PACK_AB_MERGE_C R187, R13, R12, R187 ;  /* 0x0000000c0dbb723e */ /* 0x000fe200048060bb */
[C---:B------:R-:W-:Y:S01]  /*7470*/  FMUL R23, R70.reuse, R23 ;  /* 0x0000001746177220 */ /* 0x040fe20000400000 */
[--C-:B------:R-:W-:Y:S02]  /*7480*/  HADD2.F32 R95, -RZ, R96.reuse.H0_H0 ;  /* 0x20000060ff5f7230 */ /* 0x100fe40000004100 */
[C---:B------:R-:W-:Y:S01]  /*7490*/  FFMA R18, R73.reuse, R91, R18 ;  /* 0x0000005b49127223 */ /* 0x040fe20000000012 */
[----:B------:R-:W-:Y:S01]  /*74a0*/  HADD2.F32 R96, -RZ, R96.H1_H1 ;  /* 0x30000060ff607230 */ /* 0x000fe20000004100 */
[----:B------:R1:W-:Y:S01]  /*74b0*/  STS.128 [R137+UR44+0x8200], R184 ;  /* 0x008200b889007988 */ /* 0x0003e20008000c2c */
[C---:B------:R-:W-:Y:S01]  /*74c0*/  FFMA R23, R73.reuse, R92, R23 ;  /* 0x0000005c49177223 */ /* 0x040fe20000000017 */
[C---:B------:R-:W-:Y:S01]  /*74d0*/  FFMA R20, R73.reuse, R93, R20 ;  /* 0x0000005d49147223 */ /* 0x040fe20000000014 */
[----:B------:R-:W-:Y:S01]  /*74e0*/  FFMA R21, R73, R94, R21 ;  /* 0x0000005e49157223 */ /* 0x000fe20000000015 */
        /* <DEDUP_REMOVED lines=20> */
[----:B------:R-:W-:Y:S02]  /*7630*/  HADD2.F32 R104, -RZ, R104.H1_H1 ;  /* 0x30000068ff687230 */ /* 0x000fe40000004100 */
        /* <DEDUP_REMOVED lines=24> */
[----:B------:R1:W-:Y:S01]  /*77c0*/  STS.128 [R179+0x8010], R196 ;  /* 0x008010c4b3007388 */ /* 0x0003e20000000c00 */
[C---:B------:R-:W-:Y:S01]  /*77d0*/  FFMA R39, R73.reuse, R108, R39 ;  /* 0x0000006c49277223 */ /* 0x040fe20000000027 */
[C---:B------:R-:W-:Y:S01]  /*77e0*/  FFMA R36, R73.reuse, R109, R36 ;  /* 0x0000006d49247223 */ /* 0x040fe20000000024 */
[----:B------:R-:W-:Y:S01]  /*77f0*/  FFMA R37, R73, R110, R37 ;  /* 0x0000006e49257223 */ /* 0x000fe20000000025 */
[----:B------:R-:W-:Y:S01]  /*7800*/  FMUL R38, R70, R42 ;  /* 0x0000002a46267220 */ /* 0x000fe20000400000 */
[----:B------:R-:W-:Y:S01]  /*7810*/  ISETP.NE.AND P0, PT, R178, RZ, PT ;  /* 0x000000ffb200720c */ /* 0x000fe20003f05270 */
[C---:B------:R-:W-:Y:S01]  /*7820*/  FMUL R43, R70.reuse, R43 ;  /* 0x0000002b462b7220 */ /* 0x040fe20000400000 */
[--C-:B------:R-:W-:Y:S01]  /*7830*/  HADD2.F32 R115, -RZ, R116.reuse.H0_H0 ;  /* 0x20000074ff737230 */ /* 0x100fe20000004100 */
[----:B------:R-:W-:Y:S01]  /*7840*/  F2FP.SATFINITE.E5M2.F32.PACK_AB_MERGE_C R200, R39, R34, RZ ;  /* 0x0000002227c8723e */ /* 0x000fe200048060ff */
[C---:B------:R-:W-:Y:S01]  /*7850*/  FFMA R38, R73.reuse, R111, R38 ;  /* 0x0000006f49267223 */ /* 0x040fe20000000026 */
[C---:B------:R-:W-:Y:S01]  /*7860*/  FFMA R43, R73.reuse, R112, R43 ;  /* 0x00000070492b7223 */ /* 0x040fe2000000002b */
[----:B------:R-:W-:Y:S01]  /*7870*/  FFMA R40, R73, R113, R40 ;  /* 0x0000007149287223 */ /* 0x000fe20000000028 */
[----:B------:R-:W-:Y:S01]  /*7880*/  F2FP.SATFINITE.E5M2.F32.PACK_AB_MERGE_C R200, R33, R32, R200 ;  /* 0x0000002021c8723e */ /* 0x000fe200048060c8 */
[----:B------:R-:W-:Y:S01]  /*7890*/  FFMA R41, R73, R114, R41 ;  /* 0x0000007249297223 */ /* 0x000fe20000000029 */
        /* <DEDUP_REMOVED lines=8> */
[----:B------:R-:W-:Y:S01]  /*7920*/  FFMA R44, R73, R117, R44 ;  /* 0x00000075492c7223 */ /* 0x000fe2000000002c */
[----:B------:R-:W-:Y:S01]  /*7930*/  ISETP.NE.AND P6, PT, R189, RZ, PT ;  /* 0x000000ffbd00720c */ /* 0x000fe20003fc5270 */
[----:B------:R-:W-:Y:S01]  /*7940*/  FFMA R45, R73, R118, R45 ;  /* 0x00000076492d7223 */ /* 0x000fe2000000002d */
[----:B------:R-:W-:Y:S01]  /*7950*/  HADD2.F32 R120, -RZ, R120.H1_H1 ;  /* 0x30000078ff787230 */ /* 0x000fe20000004100 */
[----:B------:R-:W-:Y:S01]  /*7960*/  F2FP.SATFINITE.E5M2.F32.PACK_AB_MERGE_C R202, R47, R42, RZ ;  /* 0x0000002a2fca723e */ /* 0x000fe200048060ff */
[C---:B------:R-:W-:Y:S01]  /*7970*/  FMUL R46, R70.reuse, R50 ;  /* 0x00000032462e7220 */ /* 0x040fe20000400000 */
[C---:B------:R-:W-:Y:S01]  /*7980*/  FMUL R51, R70.reuse, R51 ;  /* 0x0000003346337220 */ /* 0x040fe20000400000 */
[--C-:B------:R-:W-:Y:S02]  /*7990*/  HADD2.F32 R123, -RZ, R124.reuse.H0_H0 ;  /* 0x2000007cff7b7230 */ /* 0x100fe40000004100 */
[C---:B------:R-:W-:Y:S01]  /*79a0*/  FMUL R50, R70.reuse, R54 ;  /* 0x0000003646327220 */ /* 0x040fe20000400000 */
[C---:B------:R-:W-:Y:S01]  /*79b0*/  FFMA R46, R73.reuse, R119, R46 ;  /* 0x00000077492e7223 */ /* 0x040fe2000000002e */
[----:B------:R-:W-:Y:S02]  /*79c0*/  HADD2.F32 R124, -RZ, R124.H1_H1 ;  /* 0x3000007cff7c7230 */ /* 0x000fe40000004100 */
[C---:B------:R-:W-:Y:S01]  /*79d0*/  FFMA R51, R73.reuse, R120, R51 ;  /* 0x0000007849337223 */ /* 0x040fe20000000033 */
[C---:B------:R-:W-:Y:S01]  /*79e0*/  FMUL R55, R70.reuse, R55 ;  /* 0x0000003746377220 */ /* 0x040fe20000400000 */
[C---:B------:R-:W-:Y:S01]  /*79f0*/  FFMA R48, R73.reuse, R121, R48 ;  /* 0x0000007949307223 */ /* 0x040fe20000000030 */
[C---:B------:R-:W-:Y:S01]  /*7a00*/  FFMA R49, R73.reuse, R122, R49 ;  /* 0x0000007a49317223 */ /* 0x040fe20000000031 */
[--C-:B------:R-:W-:Y:S02]  /*7a10*/  HADD2.F32 R127, -RZ, R128.reuse.H0_H0 ;  /* 0x20000080ff7f7230 */ /* 0x100fe40000004100 */
[C---:B------:R-:W-:Y:S01]  /*7a20*/  FFMA R50, R73.reuse, R123, R50 ;  /* 0x0000007b49327223 */ /* 0x040fe20000000032 */
[----:B------:R-:W-:Y:S02]  /*7a30*/  HADD2.F32 R128, -RZ, R128.H1_H1 ;  /* 0x30000080ff807230 */ /* 0x000fe40000004100 */
[C---:B------:R-:W-:Y:S01]  /*7a40*/  FMUL R54, R70.reuse, R58 ;  /* 0x0000003a46367220 */ /* 0x040fe20000400000 */
        /* <DEDUP_REMOVED lines=16> */
[----:B------:R-:W-:Y:S01]  /*7b50*/  FFMA R63, R73, R132, R63 ;  /* 0x00000084493f7223 */ /* 0x000fe2000000003f */
[----:B------:R-:W-:Y:S01]  /*7b60*/  FMUL R67, R70, R67 ;  /* 0x0000004346437220 */ /* 0x000fe20000400000 */
[----:B------:R-:W-:Y:S01]  /*7b70*/  F2FP.SATFINITE.E5M2.F32.PACK_AB_MERGE_C R203, R51, R46, RZ ;  /* 0x0000002e33cb723e */ /* 0x000fe200048060ff */
[C---:B------:R-:W-:Y:S01]  /*7b80*/  FFMA R60, R73.reuse, R133, R60 ;  /* 0x00000085493c7223 */ /* 0x040fe2000000003c */
[C---:B------:R-:W-:Y:S01]  /*7b90*/  FFMA R61, R73.reuse, R134, R61 ;  /* 0x00000086493d7223 */ /* 0x040fe2000000003d */
[C---:B------:R-:W-:Y:S01]  /*7ba0*/  FFMA R62, R73.reuse, R135, R62 ;  /* 0x00000087493e7223 */ /* 0x040fe2000000003e */
[----:B------:R-:W-:Y:S01]  /*7bb0*/  FFMA R67, R73, R136, R67 ;  /* 0x0000008849437223 */ /* 0x000fe20000000043 */
[----:B------:R-:W-:Y:S02]  /*7bc0*/  F2FP.SATFINITE.E5M2.F32.PACK_AB_MERGE_C R202, R41, R40, R202 ;  /* 0x0000002829ca723e */ /* 0x000fe400048060ca */
[----:B------:R-:W-:Y:S02]  /*7bd0*/  F2FP.SATFINITE.E5M2.F32.PACK_AB_MERGE_C R203, R45, R44, R203 ;  /* 0x0000002c2dcb723e */ /* 0x000fe400048060cb */
[----:B------:R-:W-:Y:S02]  /*7be0*/  F2FP.SATFINITE.E5M2.F32.PACK_AB_MERGE_C R204, R55, R50, RZ ;  /* 0x0000003237cc723e */ /* 0x000fe400048060ff */
[----:B------:R-:W-:Y:S01]  /*7bf0*/  F2FP.SATFINITE.E5M2.F32.PACK_AB_MERGE_C R205, R59, R54, RZ ;  /* 0x000000363bcd723e */ /* 0x000fe200048060ff */
[----:B------:R1:W-:Y:S01]  /*7c00*/  STS.128 [R181+0x8020], R200 ;  /* 0x008020c8b5007388 */ /* 0x0003e20000000c00 */
[----:B------:R-:W-:Y:S02]  /*7c10*/  F2FP.SATFINITE.E5M2.F32.PACK_AB_MERGE_C R206, R63, R58, RZ ;  /* 0x0000003a3fce723e */ /* 0x000fe400048060ff */
[----:B------:R-:W-:Y:S02]  /*7c20*/  F2FP.SATFINITE.E5M2.F32.PACK_AB_MERGE_C R207, R67, R62, RZ ;  /* 0x0000003e43cf723e */ /* 0x000fe400048060ff */
[----:B------:R-:W-:Y:S02]  /*7c30*/  F2FP.SATFINITE.E5M2.F32.PACK_AB_MERGE_C R204, R49, R48, R204 ;  /* 0x0000003031cc723e */ /* 0x000fe400048060cc */
[----:B------:R-:W-:Y:S02]  /*7c40*/  F2FP.SATFINITE.E5M2.F32.PACK_AB_MERGE_C R205, R53, R52, R205 ;  /* 0x0000003435cd723e */ /* 0x000fe400048060cd */
[----:B------:R-:W-:Y:S02]  /*7c50*/  F2FP.SATFINITE.E5M2.F32.PACK_AB_MERGE_C R206, R57, R56, R206 ;  /* 0x0000003839ce723e */ /* 0x000fe400048060ce */
[----:B------:R-:W-:Y:S02]  /*7c60*/  F2FP.SATFINITE.E5M2.F32.PACK_AB_MERGE_C R207, R61, R60, R207 ;  /* 0x0000003c3dcf723e */ /* 0x000fe400048060cf */
[----:B------:R-:W-:Y:S02]  /*7c70*/  LEA R191, R170, UR44, 0x3 ;  /* 0x0000002caabf7c11 */ /* 0x000fe4000f8e18ff */
[----:B------:R-:W-:Y:S01]  /*7c80*/  @P6 SHF.L.U32 R194, R169, 0x1f, RZ ;  /* 0x0000001fa9c26819 */ /* 0x000fe200000006ff */
[----:B------:R1:W-:Y:S01]  /*7c90*/  STS.128 [R180+0x8010], R204 ;  /* 0x008010ccb4007388 */ /* 0x0003e20000000c00 */
[----:B------:R-:W-:Y:S01]  /*7ca0*/  @!PT LDS RZ, [RZ] ;  /* 0x00000000fffff984 */ /* 0x000fe20000000800 */
[----:B------:R-:W-:Y:S01]  /*7cb0*/  @!PT LDS RZ, [RZ] ;  /* 0x00000000fffff984 */ /* 0x000fe20000000800 */
[----:B------:R-:W-:Y:S01]  /*7cc0*/  @!PT LDS RZ, [RZ] ;  /* 0x00000000fffff984 */ /* 0x000fe20000000800 */
[----:B------:R-:W-:Y:S01]  /*7cd0*/  @!PT LDS RZ, [RZ] ;  /* 0x00000000fffff984 */ /* 0x000fe20000000800 */
[----:B------:R2:W-:Y:S07]  /*7ce0*/  MEMBAR.ALL.CTA ;  /* 0x0000000000007992 */ /* 0x0005ee0000008000 */
[----:B--2---:R-:W2:Y:S02]  /*7cf0*/  FENCE.VIEW.ASYNC.S ;  /* 0x00000000000073c6 */ /* 0x004ea40000000000 */
[----:B--2---:R-:W-:Y:S06]  /*7d00*/  BAR.SYNC.DEFER_BLOCKING 0x1, 0x80 ;  /* 0x0042000000007b1d */ /* 0x004fec0000010000 */
[----:B------:R-:W-:Y:S05]  /*7d10*/  @P0 BRA `(.L_x_117) ;  /* 0x0000000000280947 */ /* 0x000fea0003800000 */
[----:B------:R-:W-:Y:S01]  /*7d20*/  UIADD3 UR4, UPT, UPT, UR44, 0x8200, URZ ;  /* 0x000082002c047890 */ /* 0x000fe2000fffe0ff */
[----:B------:R-:W-:Y:S05]  /*7d30*/  UMOV UR51, UR36 ;  /* 0x0000002400337c82 */ /* 0x000fea0008000000 */
[----:B------:R-:W-:Y:S01]  /*7d40*/  MOV R177, UR4 ;  /* 0x0000000400b17c02 */ /* 0x000fe20008000f00 */
[----:B------:R-:W-:Y:S03]  /*7d50*/  UIADD3 UR4, UP0, UPT, UR62, 0x680, URZ ;  /* 0x000006803e047890 */ /* 0x000fe6000ff1e0ff */
[----:B------:R-:W-:Y:S01]  /*7d60*/  R2UR UR48, R177 ;  /* 0x00000000b13072ca */ /* 0x000fe200000e0000 */
[----:B------:R-:W-:Y:S11]  /*7d70*/  UIADD3.X UR5, UPT, UPT, URZ, UR63, URZ, UP0, !UPT ;  /* 0x0000003fff057290 */ /* 0x000ff600087fe4ff */
[----:B------:R-:W-:Y:S01]  /*7d80*/  @!UPT UIADD3 URZ, UPT, UPT, URZ, URZ, URZ ;  /* 0x000000fffffff290 */ /* 0x000fe2000fffe0ff */
[----:B------:R2:W-:Y:S01]  /*7d90*/  UTMASTG.3D [UR48], [UR4] ;  /* 0x00000030040073b5 */ /* 0x0005e20008010000 */
[----:B------:R0:W-:Y:S01]  /*7da0*/  UTMACMDFLUSH ;  /* 0x00000000000079b7 */ /* 0x0001e20000000000 */
[----:B--2---:R-:W-:Y:S04]  /*7db0*/  DEPBAR.LE SB0, 0x1 ;  /* 0x000080400000791a */ /* 0x004fe80000000000 */
.L_x_117:
[----:B------:R-:W-:Y:S05]  /*7dc0*/  BSYNC.RECONVERGENT B0 ;  /* 0x0000000000007941 */ /* 0x000fea0003800200 */
.L_x_116:
[----:B------:R-:W-:Y:S06]  /*7dd0*/  BAR.SYNC.DEFER_BLOCKING 0x1, 0x80 ;  /* 0x0042000000007b1d */ /* 0x000fec0000010000 */
[----:B------:R-:W2:Y:S01]  /*7de0*/  @P6 SYNCS.PHASECHK.TRANS64.TRYWAIT P0, [R191+URZ+0x50], R194 ;  /* 0x000050c2bf0065a7 */ /* 0x000ea200080011ff */
[----:B------:R-:W-:Y:S01]  /*7df0*/  BSSY B1, `(.L_x_118) ;  /* 0x0000023000017945 */ /* 0x000fe20003800000 */
[----:B--2---:R-:W-:Y:S03]  /*7e00*/  @P6 SEL R182, RZ, 0x1, !P0 ;  /* 0x00000001ffb66807 */ /* 0x004fe60004000000 */
[----:B------:R-:W-:Y:S05]  /*7e10*/  @!P6 BRA `(.L_x_119) ;  /* 0x000000000080e947 */ /* 0x000fea0003800000 */
[----:B------:R-:W-:Y:S01]  /*7e20*/  ISETP.NE.AND P1, PT, R183, RZ, PT ;  /* 0x000000ffb700720c */ /* 0x000fe20003f25270 */
[----:B------:R-:W-:Y:S01]  /*7e30*/  BSSY B0, `(.L_x_120) ;  /* 0x000000a000007945 */ /* 0x000fe20003800000 */
[----:B------:R-:W-:Y:S11]  /*7e40*/  ISETP.NE.AND P0, PT, R182, RZ, PT ;  /* 0x000000ffb600720c */ /* 0x000ff60003f05270 */
[----:B------:R-:W-:Y:S04]  /*7e50*/  @P1 IMAD R3, R170, 0x2000, R175 ;  /* 0x00002000aa031824 */ /* 0x000fe800078e02af */
[C---:B------:R-:W-:Y:S01]  /*7e60*/  @P1 IMAD.IADD R5, R3.reuse, 0x1, R188 ;  /* 0x0000000103051824 */ /* 0x040fe200078e02bc */
[----:B------:R-:W-:Y:S03]  /*7e70*/  @P1 IADD3 R4, PT, PT, R3, R192, RZ ;  /* 0x000000c003041210 */ /* 0x000fe60007ffe0ff */
[----:B------:R-:W-:Y:S01]  /*7e80*/  @P1 IMAD.IADD R2, R190, 0x1, R5 ;  /* 0x00000001be021824 */ /* 0x000fe200078e0205 */
[----:B------:R-:W-:Y:S06]  /*7e90*/  @P0 BRA `(.L_x_121) ;  /* 0x00000000000c0947 */ /* 0x000fec0003800000 */
[----:B------:R-:W-:Y:S04]  /*7ea0*/  SHF.L.U32 R0, R169, 0x1f, RZ ;  /* 0x0000001fa9007819 */ /* 0x000fe800000006ff */
[----:B------:R-:W2:Y:S02]  /*7eb0*/  SYNCS.PHASECHK.TRANS64.TRYWAIT P0, [R191+URZ+0x50], R0 ;  /* 0x00005000bf0075a7 */ /* 0x000ea400080011ff */
[----:B--2---:R-:W-:Y:S05]  /*7ec0*/  @!P0 BRA `(.L_x_122) ;  /* 0x0000004c00388947 */ /* 0x004fea0003800000 */
.L_x_121:
[----:B------:R-:W-:Y:S05]  /*7ed0*/  BSYNC B0 ;  /* 0x0000000000007941 */ /* 0x000fea0003800000 */
.L_x_120:
[----:B------:R-:W-:Y:S01]  /*7ee0*/  ISETP.NE.AND P0, PT, R183, RZ, PT ;  /* 0x000000ffb700720c */ /* 0x000fe20003f05270 */
[----:B--2---:R-:W-:Y:S02]  /*7ef0*/  VIADD R191, R191, 0x70 ;  /* 0x00000070bfbf7836 */ /* 0x004fe40000000000 */
[----:B------:R-:W-:Y:S02]  /*7f00*/  IMAD.U32 R0, RZ, RZ, UR45 ;  /* 0x0000002dff007e24 */ /* 0x000fe4000f8e00ff */
[----:B------:R-:W-:Y:S03]  /*7f10*/  VIADD R170, R170, 0x1 ;  /* 0x00000001aaaa7836 */ /* 0x000fe60000000000 */
[----:B------:R-:W-:Y:S05]  /*7f20*/  PRMT R0, R0, 0x654, R191 ;  /* 0x0000065400007816 */ /* 0x000fea00000000bf */
[----:B------:R2:W3:Y:S04]  /*7f30*/  @P0 LDS.128 R140, [R3] ;  /* 0x00000000038c0984 */ /* 0x0004e80000000c00 */
[----:B------:R2:W4:Y:S04]  /*7f40*/  @P0 LDS.128 R148, [R4+0x20] ;  /* 0x0000200004940984 */ /* 0x0005280000000c00 */
        /* <DEDUP_REMOVED lines=12> */
[----:B--234-:R-:W-:Y:S02]  /*8010*/  LOP3.LUT R169, R169, R0, RZ, 0x3c, !PT ;  /* 0x00000000a9a97212 */ /* 0x01cfe400078e3cff */
.L_x_119:
[----:B------:R-:W-:Y:S05]  /*8020*/  BSYNC B1 ;  /* 0x0000000000017941 */ /* 0x000fea0003800000 */
.L_x_118:
[----:B------:R-:W-:Y:S01]  /*8030*/  VIADD R0, R71, 0x40 ;  /* 0x0000004047007836 */ /* 0x000fe20000000000 */
[----:B------:R-:W-:Y:S04]  /*8040*/  BSSY.RECONVERGENT B6, `(.L_x_123) ;  /* 0x0000015000067945 */ /* 0x000fe80003800200 */
[----:B------:R-:W-:Y:S04]  /*8050*/  SHF.R.U32.HI R0, RZ, 0x15, R0 ;  /* 0x00000015ff007819 */ /* 0x000fe80000011600 */
[----:B------:R-:W-:Y:S11]  /*8060*/  LOP3.LUT P0, RZ, R0, 0x3, R163, 0x48, !PT ;  /* 0x0000000300ff7812 */ /* 0x000ff600078048a3 */
[----:B------:R-:W-:Y:S02]  /*8070*/  @!UPT UIADD3 URZ, UPT, UPT, URZ, URZ, URZ ;  /* 0x000000fffffff290 */ /* 0x000fe4000fffe0ff */
        /* <DEDUP_REMOVED lines=8> */
[----:B------:R-:W5:Y:S01]  /*8100*/  LDCU.64 UR4, c[0x4][0x18] ;  /* 0x01000300ff0477ac */ /* 0x000f620008000a00 */
[----:B--2---:R-:W-:Y:S01]  /*8110*/  MOV R5, UR9 ;  /* 0x0000000900057c02 */ /* 0x004fe20008000f00 */
[----:B------:R-:W-:Y:S01]  /*8120*/  IMAD.U32 R4, RZ, RZ, UR8 ;  /* 0x00000008ff047e24 */ /* 0x000fe2000f8e00ff */
[----:B---3--:R-:W-:Y:S01]  /*8130*/  MOV R7, UR7 ;  /* 0x0000000700077c02 */ /* 0x008fe20008000f00 */
[----:B------:R-:W-:Y:S01]  /*8140*/  IMAD.U32 R6, RZ, RZ, UR6 ;  /* 0x00000006ff067e24 */ /* 0x000fe2000f8e00ff */
[----:B-----5:R-:W-:Y:S01]  /*8150*/  MOV R11, UR5 ;  /* 0x00000005000b7c02 */ /* 0x020fe20008000f00 */
[----:B------:R-:W-:Y:S02]  /*8160*/  IMAD.U32 R10, RZ, RZ, UR4 ;  /* 0x00000004ff0a7e24 */ /* 0x000fe4000f8e00ff */
[----:B------:R-:W-:Y:S07]  /*8170*/  LEPC R20, `(.L_x_124) ;  /* 0x000000001014794e */ /* 0x000fee0000000000 */
[----:B-1--4-:R-:W-:Y:S05]  /*8180*/  CALL.ABS.NOINC R2 ;  /* 0x0000000002007343 */ /* 0x012fea0003c00000 */
.L_x_124:
[----:B------:R-:W-:Y:S05]  /*8190*/  BSYNC.RECONVERGENT B6 ;  /* 0x0000000000067941 */ /* 0x000fea0003800200 */
.L_x_123:
[----:B------:R-:W-:Y:S01]  /*81a0*/  F2FP.F16.E5M2.UNPACK_B R4, R141 ;  /* 0x0000008dff04723e */ /* 0x000fe200020004ff */
[----:B------:R-:W-:Y:S05]  /*81b0*/  WARPSYNC.ALL ;  /* 0x0000000000007948 */ /* 0x000fea0003800000 */
[----:B------:R-:W-:Y:S01]  /*81c0*/  R2UR UR4, R71 ;  /* 0x00000000470472ca */ /* 0x000fe200000e0000 */
[--C-:B------:R-:W-:Y:S01]  /*81d0*/  HADD2.F32 R78, -RZ, R4.reuse.H0_H0 ;  /* 0x20000004ff4e7230 */ /* 0x100fe20000004100 */
[-C--:B------:R-:W-:Y:S01]  /*81e0*/  F2FP.F16.E5M2.UNPACK_B R0, R140.reuse ;  /* 0x0000008cff00723e */ /* 0x080fe200020004ff */
[----:B------:R-:W-:Y:S01]  /*81f0*/  HADD2.F32 R75, -RZ, R4.H1_H1 ;  /* 0x30000004ff4b7230 */ /* 0x000fe20000004100 */
[----:B------:R-:W-:Y:S01]  /*8200*/  F2FP.F16.E5M2.UNPACK_B R4, R143 ;  /* 0x0000008fff04723e */ /* 0x000fe200020004ff */
[----:B------:R-:W-:Y:S01]  /*8210*/  BSSY.RECONVERGENT B0, `(.L_x_125) ;  /* 0x0000116000007945 */ /* 0x000fe20003800200 */
[----:B------:R-:W-:Y:S01]  /*8220*/  F2FP.F16.E5M2.UNPACK_B R3, R140.H1 ;  /* 0x0000008cff03723e */ /* 0x000fe200030004ff */
[--C-:B------:R-:W-:Y:S01]  /*8230*/  HADD2.F32 R2, -RZ, R0.reuse.H0_H0 ;  /* 0x20000000ff027230 */ /* 0x100fe20000004100 */
[----:B-1----:R-:W-:Y:S01]  /*8240*/  F2FP.F16.E5M2.UNPACK_B R127, R154 ;  /* 0x0000009aff7f723e */ /* 0x002fe200020004ff */
[----:B------:R-:W-:Y:S01]  /*8250*/  HADD2.F32 R72, -RZ, R0.H1_H1 ;  /* 0x30000000ff487230 */ /* 0x000fe20000004100 */
[----:B------:R-:W-:Y:S01]  /*8260*/  F2FP.F16.E5M2.UNPACK_B R0, R141.H1 ;  /* 0x0000008dff00723e */ /* 0x000fe200030004ff */
[--C-:B------:R-:W-:Y:S01]  /*8270*/  HADD2.F32 R74, -RZ, R3.reuse.H0_H0 ;  /* 0x20000003ff4a7230 */ /* 0x100fe20000004100 */
[----:B------:R-:W-:Y:S01]  /*8280*/  F2FP.F16.E5M2.UNPACK_B R117, R151.H1 ;  /* 0x00000097ff75723e */ /* 0x000fe200030004ff */
[----:B------:R-:W-:Y:S01]  /*8290*/  HADD2.F32 R76, -RZ, R3.H1_H1 ;  /* 0x30000003ff4c7230 */ /* 0x000fe20000004100 */
[-C--:B------:R-:W-:Y:S01]  /*82a0*/  F2FP.F16.E5M2.UNPACK_B R3, R142.reuse ;  /* 0x0000008eff03723e */ /* 0x080fe200020004ff */
[--C-:B------:R-:W-:Y:S01]  /*82b0*/  HADD2.F32 R80, -RZ, R0.reuse.H0_H0 ;  /* 0x20000000ff507230 */ /* 0x100fe20000004100 */
[----:B------:R-:W-:Y:S01]  /*82c0*/  ISETP.NE.AND P0, PT, R178, RZ, PT ;  /* 0x000000ffb200720c */ /* 0x000fe20003f05270 */
[----:B------:R-:W-:Y:S01]  /*82d0*/  HADD2.F32 R77, -RZ, R0.H1_H1 ;  /* 0x30000000ff4d7230 */ /* 0x000fe20000004100 */
[----:B------:R-:W-:Y:S01]  /*82e0*/  F2FP.F16.E5M2.UNPACK_B R0, R142.H1 ;  /* 0x0000008eff00723e */ /* 0x000fe200030004ff */
[--C-:B------:R-:W-:Y:S01]  /*82f0*/  HADD2.F32 R82, -RZ, R3.reuse.H0_H0 ;  /* 0x20000003ff527230 */ /* 0x100fe20000004100 */
[----:B------:R-:W-:Y:S01]  /*8300*/  ISETP.NE.AND P6, PT, R189, RZ, PT ;  /* 0x000000ffbd00720c */ /* 0x000fe20003fc5270 */
[----:B------:R-:W-:Y:S01]  /*8310*/  HADD2.F32 R79, -RZ, R3.H1_H1 ;  /* 0x30000003ff4f7230 */ /* 0x000fe20000004100 */
[----:B------:R-:W-:Y:S01]  /*8320*/  F2FP.F16.E5M2.UNPACK_B R3, R143.H1 ;  /* 0x0000008fff03723e */ /* 0x000fe200030004ff */
[--C-:B------:R-:W-:Y:S02]  /*8330*/  HADD2.F32 R84, -RZ, R0.reuse.H0_H0 ;  /* 0x20000000ff547230 */ /* 0x100fe40000004100 */
[----:B------:R-:W-:Y:S01]  /*8340*/  HADD2.F32 R81, -RZ, R0.H1_H1 ;  /* 0x30000000ff517230 */ /* 0x000fe20000004100 */
[-C--:B------:R-:W-:Y:S01]  /*8350*/  F2FP.F16.E5M2.UNPACK_B R0, R144.reuse ;  /* 0x00000090ff00723e */ /* 0x080fe200020004ff */
[--C-:B------:R-:W-:Y:S02]  /*8360*/  HADD2.F32 R86, -RZ, R4.reuse.H0_H0 ;  /* 0x20000004ff567230 */ /* 0x100fe40000004100 */
[----:B------:R-:W-:Y:S01]  /*8370*/  HADD2.F32 R83, -RZ, R4.H1_H1 ;  /* 0x30000004ff537230 */ /* 0x000fe20000004100 */
[-C--:B------:R-:W-:Y:S01]  /*8380*/  F2FP.F16.E5M2.UNPACK_B R4, R145.reuse ;  /* 0x00000091ff04723e */ /* 0x080fe200020004ff */
[--C-:B------:R-:W-:Y:S02]  /*8390*/  HADD2.F32 R90, -RZ, R0.reuse.H0_H0 ;  /* 0x20000000ff5a7230 */ /* 0x100fe40000004100 */
[----:B------:R-:W-:Y:S01]  /*83a0*/  HADD2.F32 R87, -RZ, R0.H1_H1 ;  /* 0x30000000ff577230 */ /* 0x000fe20000004100 */
[----:B------:R-:W-:Y:S01]  /*83b0*/  F2FP.F16.E5M2.UNPACK_B R0, R145.H1 ;  /* 0x00000091ff00723e */ /* 0x000fe200030004ff */
[--C-:B------:R-:W-:Y:S02]  /*83c0*/  HADD2.F32 R88, -RZ, R3.reuse.H0_H0 ;  /* 0x20000003ff587230 */ /* 0x100fe40000004100 */
[----:B------:R-:W-:Y:S01]  /*83d0*/  HADD2.F32 R85, -RZ, R3.H1_H1 ;  /* 0x30000003ff557230 */ /* 0x000fe20000004100 */
[----:B------:R-:W-:Y:S01]  /*83e0*/  F2FP.F16.E5M2.UNPACK_B R3, R144.H1 ;  /* 0x00000090ff03723e */ /* 0x000fe200030004ff */
[--C-:B------:R-:W-:Y:S02]  /*83f0*/  HADD2.F32 R96, -RZ, R0.reuse.H0_H0 ;  /* 0x20000000ff607230 */ /* 0x100fe40000004100 */
[----:B------:R-:W-:Y:S01]  /*8400*/  HADD2.F32 R93, -RZ, R0.H1_H1 ;  /* 0x30000000ff5d7230 */ /* 0x000fe20000004100 */
[-C--:B------:R-:W-:Y:S01]  /*8410*/  F2FP.F16.E5M2.UNPACK_B R0, R146.reuse.H1 ;  /* 0x00000092ff00723e */ /* 0x080fe200030004ff */
[--C-:B------:R-:W-:Y:S02]  /*8420*/  HADD2.F32 R94, -RZ, R4.reuse.H0_H0 ;  /* 0x20000004ff5e7230 */ /* 0x100fe40000004100 */
[----:B------:R-:W-:Y:S01]  /*8430*/  HADD2.F32 R91, -RZ, R4.H1_H1 ;  /* 0x30000004ff5b7230 */ /* 0x000fe20000004100 */
[----:B------:R-:W-:Y:S01]  /*8440*/  F2FP.F16.E5M2.UNPACK_B R4, R147 ;  /* 0x00000093ff04723e */ /* 0x000fe200020004ff */
[--C-:B------:R-:W-:Y:S02]  /*8450*/  HADD2.F32 R92, -RZ, R3.reuse.H0_H0 ;  /* 0x20000003ff5c7230 */ /* 0x100fe40000004100 */
[----:B------:R-:W-:Y:S01]  /*8460*/  HADD2.F32 R89, -RZ, R3.H1_H1 ;  /* 0x30000003ff597230 */ /* 0x000fe20000004100 */
[----:B------:R-:W-:Y:S01]  /*8470*/  F2FP.F16.E5M2.UNPACK_B R3, R146 ;  /* 0x00000092ff03723e */ /* 0x000fe200020004ff */
[--C-:B------:R-:W-:Y:S02]  /*8480*/  HADD2.F32 R100, -RZ, R0.reuse.H0_H0 ;  /* 0x20000000ff647230 */ /* 0x100fe40000004100 */
[----:B------:R-:W-:Y:S01]  /*8490*/  HADD2.F32 R97, -RZ, R0.H1_H1 ;  /* 0x30000000ff617230 */ /* 0x000fe20000004100 */
[-C--:B------:R-:W-:Y:S01]  /*84a0*/  F2FP.F16.E5M2.UNPACK_B R0, R148.reuse ;  /* 0x00000094ff00723e */ /* 0x080fe200020004ff */
[--C-:B------:R-:W-:Y:S02]  /*84b0*/  HADD2.F32 R102, -RZ, R4.reuse.H0_H0 ;  /* 0x20000004ff667230 */ /* 0x100fe40000004100 */
[----:B------:R-:W-:Y:S01]  /*84c0*/  HADD2.F32 R99, -RZ, R4.H1_H1 ;  /* 0x30000004ff637230 */ /* 0x000fe20000004100 */
[----:B------:R-:W-:Y:S01]  /*84d0*/  F2FP.F16.E5M2.UNPACK_B R4, R149 ;  /* 0x00000095ff04723e */ /* 0x000fe200020004ff */
[--C-:B------:R-:W-:Y:S02]  /*84e0*/  HADD2.F32 R98, -RZ, R3.reuse.H0_H0 ;  /* 0x20000003ff627230 */ /* 0x100fe40000004100 */
[----:B------:R-:W-:Y:S01]  /*84f0*/  HADD2.F32 R95, -RZ, R3.H1_H1 ;  /* 0x30000003ff5f7230 */ /* 0x000fe20000004100 */
[----:B------:R-:W-:Y:S01]  /*8500*/  F2FP.F16.E5M2.UNPACK_B R3, R147.H1 ;  /* 0x00000093ff03723e */ /* 0x000fe200030004ff */
[--C-:B------:R-:W-:Y:S02]  /*8510*/  HADD2.F32 R106, -RZ, R0.reuse.H0_H0 ;  /* 0x20000000ff6a7230 */ /* 0x100fe40000004100 */
[----:B------:R-:W-:Y:S01]  /*8520*/  HADD2.F32 R103, -RZ, R0.H1_H1 ;  /* 0x30000000ff677230 */ /* 0x000fe20000004100 */
[----:B------:R-:W-:Y:S01]  /*8530*/  F2FP.F16.E5M2.UNPACK_B R0, R148.H1 ;  /* 0x00000094ff00723e */ /* 0x000fe200030004ff */
[--C-:B------:R-:W-:Y:S02]  /*8540*/  HADD2.F32 R110, -RZ, R4.reuse.H0_H0 ;  /* 0x20000004ff6e7230 */ /* 0x100fe40000004100 */
[----:B------:R-:W-:Y:S02]  /*8550*/  HADD2.F32 R107, -RZ, R4.H1_H1 ;  /* 0x30000004ff6b7230 */ /* 0x000fe40000004100 */
[--C-:B------:R-:W-:Y:S01]  /*8560*/  HADD2.F32 R104, -RZ, R3.reuse.H0_H0 ;  /* 0x20000003ff687230 */ /* 0x100fe20000004100 */
[----:B------:R-:W1:Y:S01]  /*8570*/  LDTM.x64 R4, tmem[UR4+0x40] ;  /* 0x00004004000479ee */ /* 0x000e620008340000 */
[----:B------:R-:W-:Y:S01]  /*8580*/  HADD2.F32 R101, -RZ, R3.H1_H1 ;  /* 0x30000003ff657230 */ /* 0x000fe20000004100 */
[----:B------:R-:W-:Y:S01]  /*8590*/  F2FP.F16.E5M2.UNPACK_B R3, R149.H1 ;  /* 0x00000095ff03723e */ /* 0x000fe200030004ff */
        /* <DEDUP_REMOVED lines=14> */
[----:B------:R-:W-:Y:S01]  /*8680*/  F2FP.F16.E5M2.UNPACK_B R0, R152.H1 ;  /* 0x00000098ff00723e */ /* 0x000fe200030004ff */
[--C-:B------:R-:W-:Y:S02]  /*8690*/  HADD2.F32 R122, -RZ, R3.reuse.H0_H0 ;  /* 0x20000003ff7a7230 */ /* 0x100fe40000004100 */
[C---:B-1----:R-:W-:Y:S01]  /*86a0*/  FMUL R7, R70.reuse, R7 ;  /* 0x0000000746077220 */ /* 0x042fe20000400000 */
        /* <DEDUP_REMOVED lines=10> */
[C---:B------:R-:W-:Y:S01]  /*8750*/  FMUL R0, R70.reuse, R4 ;  /* 0x0000000446007220 */ /* 0x040fe20000400000 */
[--C-:B------:R-:W-:Y:S01]  /*8760*/  HADD2.F32 R130, -RZ, R127.reuse.H0_H0 ;  /* 0x2000007fff827230 */ /* 0x100fe20000004100 */
[----:B------:R-:W-:Y:S01]  /*8770*/  F2FP.F16.E5M2.UNPACK_B R4, R155 ;  /* 0x0000009bff04723e */ /* 0x000fe200020004ff */
[----:B------:R-:W-:Y:S02]  /*8780*/  HADD2.F32 R127, -RZ, R127.H1_H1 ;  /* 0x3000007fff7f7230 */ /* 0x000fe40000004100 */
[C---:B------:R-:W-:Y:S01]  /*8790*/  FFMA R0, R73.reuse, R2, R0 ;  /* 0x0000000249007223 */ /* 0x040fe20000000000 */
[C---:B------:R-:W-:Y:S01]  /*87a0*/  FMUL R2, R70.reuse, R5 ;  /* 0x0000000546027220 */ /* 0x040fe20000400000 */
[--C-:B------:R-:W-:Y:S01]  /*87b0*/  HADD2.F32 R132, -RZ, R3.reuse.H0_H0 ;  /* 0x20000003ff847230 */ /* 0x100fe20000004100 */
[----:B------:R-:W-:Y:S01]  /*87c0*/  F2FP.F16.E5M2.UNPACK_B R5, R155.H1 ;  /* 0x0000009bff05723e */ /* 0x000fe200030004ff */
[----:B------:R-:W-:Y:S02]  /*87d0*/  HADD2.F32 R129, -RZ, R3.H1_H1 ;  /* 0x30000003ff817230 */ /* 0x000fe40000004100 */
[C---:B------:R-:W-:Y:S01]  /*87e0*/  FFMA R2, R73.reuse, R72, R2 ;  /* 0x0000004849027223 */ /* 0x040fe20000000002 */
[--C-:B------:R-:W-:Y:S02]  /*87f0*/  HADD2.F32 R72, -RZ, R4.reuse.H0_H0 ;  /* 0x20000004ff487230 */ /* 0x100fe40000004100 */
[C---:B------:R-:W-:Y:S01]  /*8800*/  FMUL R3, R70.reuse, R6 ;  /* 0x0000000646037220 */ /* 0x040fe20000400000 */
[----:B------:R-:W-:Y:S02]  /*8810*/  HADD2.F32 R131, -RZ, R4.H1_H1 ;  /* 0x30000004ff837230 */ /* 0x000fe40000004100 */
[C---:B------:R-:W-:Y:S01]  /*8820*/  FMUL R4, R70.reuse, R9 ;  /* 0x0000000946047220 */ /* 0x040fe20000400000 */
[--C-:B------:R-:W-:Y:S02]  /*8830*/  HADD2.F32 R133, -RZ, R5.reuse.H1_H1 ;  /* 0x30000005ff857230 */ /* 0x100fe40000004100 */
[C---:B------:R-:W-:Y:S01]  /*8840*/  FFMA R3, R73.reuse, R74, R3 ;  /* 0x0000004a49037223 */ /* 0x040fe20000000003 */
[----:B------:R-:W-:Y:S01]  /*8850*/  FFMA R7, R73, R76, R7 ;  /* 0x0000004c49077223 */ /* 0x000fe20000000007 */
[----:B------:R-:W-:Y:S02]  /*8860*/  HADD2.F32 R74, -RZ, R5.H0_H0 ;  /* 0x20000005ff4a7230 */ /* 0x000fe40000004100 */
[C---:B------:R-:W-:Y:S01]  /*8870*/  FMUL R5, R70.reuse, R10 ;  /* 0x0000000a46057220 */ /* 0x040fe20000400000 */
[C---:B------:R-:W-:Y:S01]  /*8880*/  FMUL R6, R70.reuse, R11 ;  /* 0x0000000b46067220 */ /* 0x040fe20000400000 */
[C---:B------:R-:W-:Y:S01]  /*8890*/  FMUL R11, R70.reuse, R16 ;  /* 0x00000010460b7220 */ /* 0x040fe20000400000 */
[----:B------:R-:W-:Y:S01]  /*88a0*/  F2FP.SATFINITE.E5M2.F32.PACK_AB_MERGE_C R135, R7, R3, RZ ;  /* 0x000000030787723e */ /* 0x000fe200048060ff */
[C---:B------:R-:W-:Y:S01]  /*88b0*/  FMUL R3, R70.reuse, R8 ;  /* 0x0000000846037220 */ /* 0x040fe20000400000 */
[C---:B------:R-:W-:Y:S01]  /*88c0*/  FMUL R7, R70.reuse, R12 ;  /* 0x0000000c46077220 */ /* 0x040fe20000400000 */
[C---:B------:R-:W-:Y:S01]  /*88d0*/  FMUL R8, R70.reuse, R13 ;  /* 0x0000000d46087220 */ /* 0x040fe20000400000 */
[C---:B------:R-:W-:Y:S01]  /*88e0*/  FMUL R12, R70.reuse, R17 ;  /* 0x00000011460c7220 */ /* 0x040fe20000400000 */
[C---:B------:R-:W-:Y:S01]  /*88f0*/  FFMA R3, R73.reuse, R78, R3 ;  /* 0x0000004e49037223 */ /* 0x040fe20000000003 */
[C---:B------:R-:W-:Y:S01]  /*8900*/  FFMA R4, R73.reuse, R75, R4 ;  /* 0x0000004b49047223 */ /* 0x040fe20000000004 */
[C---:B------:R-:W-:Y:S01]  /*8910*/  FFMA R5, R73.reuse, R80, R5 ;  /* 0x0000005049057223 */ /* 0x040fe20000000005 */
[C---:B------:R-:W-:Y:S01]  /*8920*/  FFMA R6, R73.reuse, R77, R6 ;  /* 0x0000004d49067223 */ /* 0x040fe20000000006 */
[C---:B------:R-:W-:Y:S01]  /*8930*/  FFMA R7, R73.reuse, R82, R7 ;  /* 0x0000005249077223 */ /* 0x040fe20000000007 */
[C---:B------:R-:W-:Y:S01]  /*8940*/  FFMA R8, R73.reuse, R79, R8 ;  /* 0x0000004f49087223 */ /* 0x040fe20000000008 */
[C---:B------:R-:W-:Y:S01]  /*8950*/  FMUL R16, R70.reuse, R21 ;  /* 0x0000001546107220 */ /* 0x040fe20000400000 */
[----:B------:R-:W-:Y:S01]  /*8960*/  FMUL R9, R70, R14 ;  /* 0x0000000e46097220 */ /* 0x000fe20000400000 */
[----:B------:R-:W-:Y:S01]  /*8970*/  F2FP.SATFINITE.E5M2.F32.PACK_AB_MERGE_C R5, R6, R5, RZ ;  /* 0x000000050605723e */ /* 0x000fe200048060ff */
[C---:B------:R-:W-:Y:S01]  /*8980*/  FMUL R10, R70.reuse, R15 ;  /* 0x0000000f460a7220 */ /* 0x040fe20000400000 */
[C---:B------:R-:W-:Y:S01]  /*8990*/  FMUL R15, R70.reuse, R20 ;  /* 0x00000014460f7220 */ /* 0x040fe20000400000 */
[C---:B------:R-:W-:Y:S01]  /*89a0*/  FFMA R9, R73.reuse, R84, R9 ;  /* 0x0000005449097223 */ /* 0x040fe20000000009 */
[C---:B------:R-:W-:Y:S01]  /*89b0*/  FMUL R20, R70.reuse, R25 ;  /* 0x0000001946147220 */ /* 0x040fe20000400000 */
[C---:B------:R-:W-:Y:S01]  /*89c0*/  FFMA R10, R73.reuse, R81, R10 ;  /* 0x00000051490a7223 */ /* 0x040fe2000000000a */
[C---:B------:R-:W-:Y:S01]  /*89d0*/  FFMA R11, R73.reuse, R86, R11 ;  /* 0x00000056490b7223 */ /* 0x040fe2000000000b */
[C---:B------:R-:W-:Y:S01]  /*89e0*/  FFMA R12, R73.reuse, R83, R12 ;  /* 0x00000053490c7223 */ /* 0x040fe2000000000c */
[C---:B------:R-:W-:Y:S01]  /*89f0*/  FMUL R13, R70.reuse, R18 ;  /* 0x00000012460d7220 */ /* 0x040fe20000400000 */
[----:B------:R-:W-:Y:S01]  /*8a00*/  FMUL R14, R70, R19 ;  /* 0x00000013460e7220 */ /* 0x000fe20000400000 */
[----:B------:R-:W-:Y:S01]  /*8a10*/  F2FP.SATFINITE.E5M2.F32.PACK_AB_MERGE_C R9, R10, R9, RZ ;  /* 0x000000090a09723e */ /* 0x000fe200048060ff */
[C---:B------:R-:W-:Y:S01]  /*8a20*/  FMUL R19, R70.reuse, R24 ;  /* 0x0000001846137220 */ /* 0x040fe20000400000 */
        /* <DEDUP_REMOVED lines=17> */
[----:B------:R-:W-:Y:S01]  /*8b40*/  FMUL R27, R70, R32 ;  /* 0x00000020461b7220 */ /* 0x000fe20000400000 */
[C---:B------:R-:W-:Y:S01]  /*8b50*/  FFMA R21, R73.reuse, R96, R21 ;  /* 0x0000006049157223 */ /* 0x040fe20000000015 */
[C---:B------:R-:W-:Y:S01]  /*8b60*/  FFMA R22, R73.reuse, R93, R22 ;  /* 0x0000005d49167223 */ /* 0x040fe20000000016 */
[----:B------:R-:W-:Y:S01]  /*8b70*/  F2FP.SATFINITE.E5M2.F32.PACK_AB_MERGE_C R16, R16, R15, R17 ;  /* 0x0000000f1010723e */ /* 0x000fe20004806011 */
[C---:B------:R-:W-:Y:S01]  /*8b80*/  FFMA R23, R73.reuse, R98, R23 ;  /* 0x0000006249177223 */ /* 0x040fe20000000017 */
[C---:B------:R-:W-:Y:S01]  /*8b90*/  FFMA R24, R73.reuse, R95, R24 ;  /* 0x0000005f49187223 */ /* 0x040fe20000000018 */
[----:B------:R-:W-:Y:S01]  /*8ba0*/  FMUL R32, R70, R37 ;  /* 0x0000002546207220 */ /* 0x000fe20000400000 */
[----:B------:R-:W-:Y:S01]  /*8bb0*/  F2FP.SATFINITE.E5M2.F32.PACK_AB_MERGE_C R21, R22, R21, RZ ;  /* 0x000000151615723e */ /* 0x000fe200048060ff */
[C---:B------:R-:W-:Y:S01]  /*8bc0*/  FMUL R25, R70.reuse, R30 ;  /* 0x0000001e46197220 */ /* 0x040fe20000400000 */
[C---:B------:R-:W-:Y:S01]  /*8bd0*/  FMUL R26, R70.reuse, R31 ;  /* 0x0000001f461a7220 */ /* 0x040fe20000400000 */
[----:B------:R-:W-:Y:S01]  /*8be0*/  FMUL R31, R70, R36 ;  /* 0x00000024461f7220 */ /* 0x000fe20000400000 */
[----:B------:R-:W-:Y:S01]  /*8bf0*/  F2FP.SATFINITE.E5M2.F32.PACK_AB_MERGE_C R17, R20, R19, R21 ;  /* 0x000000131411723e */ /* 0x000fe20004806015 */
        /* <DEDUP_REMOVED lines=8> */
[----:B------:R-:W-:Y:S01]  /*8c80*/  FMUL R35, R70, R40 ;  /* 0x0000002846237220 */ /* 0x000fe20000400000 */
[C---:B------:R-:W-:Y:S01]  /*8c90*/  FFMA R29, R73.reuse, R104, R29 ;  /* 0x00000068491d7223 */ /* 0x040fe2000000001d */
[----:B------:R-:W-:Y:S01]  /*8ca0*/  F2FP.SATFINITE.E5M2.F32.PACK_AB_MERGE_C R18, R24, R23, R18 ;  /* 0x000000171812723e */ /* 0x000fe20004806012 */
        /* <DEDUP_REMOVED lines=22> */
[C---:B------:R-:W-:Y:S01]  /*8e10*/  FMUL R41, R70.reuse, R46 ;  /* 0x0000002e46297220 */ /* 0x040fe20000400000 */
[C---:B------:R-:W-:Y:S01]  /*8e20*/  FMUL R42, R70.reuse, R47 ;  /* 0x0000002f462a7220 */ /* 0x040fe20000400000 */
        /* <DEDUP_REMOVED lines=8> */
[C---:B------:R-:W-:Y:S01]  /*8eb0*/  FMUL R47, R70.reuse, R52 ;  /* 0x00000034462f7220 */ /* 0x040fe20000400000 */
        /* <DEDUP_REMOVED lines=10> */
[C---:B------:R-:W-:Y:S01]  /*8f60*/  FFMA R45, R73.reuse, R120, R45 ;  /* 0x00000078492d7223 */ /* 0x040fe2000000002d */
[C---:B------:R-:W-:Y:S01]  /*8f70*/  FMUL R59, R70.reuse, R64 ;  /* 0x00000040463b7220 */ /* 0x040fe20000400000 */
[C---:B------:R-:W-:Y:S01]  /*8f80*/  FMUL R60, R70.reuse, R65 ;  /* 0x00000041463c7220 */ /* 0x040fe20000400000 */
[C---:B------:R-:W-:Y:S01]  /*8f90*/  FMUL R61, R70.reuse, R66 ;  /* 0x00000042463d7220 */ /* 0x040fe20000400000 */
[----:B------:R-:W-:Y:S01]  /*8fa0*/  FMUL R62, R70, R67 ;  /* 0x00000043463e7220 */ /* 0x000fe20000400000 */
[C---:B------:R-:W-:Y:S01]  /*8fb0*/  FFMA R46, R73.reuse, R117, R46 ;  /* 0x00000075492e7223 */ /* 0x040fe2000000002e */
[----:B------:R-:W-:Y:S01]  /*8fc0*/  F2FP.SATFINITE.E5M2.F32.PACK_AB_MERGE_C R64, R2, R0, R135 ;  /* 0x000000000240723e */ /* 0x000fe20004806087 */
[C---:B------:R-:W-:Y:S01]  /*8fd0*/  FFMA R47, R73.reuse, R122, R47 ;  /* 0x0000007a492f7223 */ /* 0x040fe2000000002f */
[----:B------:R-:W-:Y:S01]  /*8fe0*/  F2FP.SATFINITE.E5M2.F32.PACK_AB_MERGE_C R65, R4, R3, R5 ;  /* 0x000000030441723e */ /* 0x000fe20004806005 */
[C---:B------:R-:W-:Y:S01]  /*8ff0*/  FFMA R48, R73.reuse, R119, R48 ;  /* 0x0000007749307223 */ /* 0x040fe20000000030 */
[----:B------:R-:W-:Y:S01]  /*9000*/  F2FP.SATFINITE.E5M2.F32.PACK_AB_MERGE_C R66, R8, R7, R9 ;  /* 0x000000070842723e */ /* 0x000fe20004806009 */
[C---:B------:R-:W-:Y:S01]  /*9010*/  FFMA R49, R73.reuse, R124, R49 ;  /* 0x0000007c49317223 */ /* 0x040fe20000000031 */
[----:B------:R-:W-:Y:S01]  /*9020*/  F2FP.SATFINITE.E5M2.F32.PACK_AB_MERGE_C R67, R12, R11, R13 ;  /* 0x0000000b0c43723e */ /* 0x000fe2000480600d */
[----:B------:R-:W-:Y:S01]  /*9030*/  FMUL R53, R70, R58 ;  /* 0x0000003a46357220 */ /* 0x000fe20000400000 */
[C---:B------:R-:W-:Y:S01]  /*9040*/  FFMA R50, R73.reuse, R121, R50 ;  /* 0x0000007949327223 */ /* 0x040fe20000000032 */
[C---:B------:R-:W-:Y:S01]  /*9050*/  FFMA R51, R73.reuse, R126, R51 ;  /* 0x0000007e49337223 */ /* 0x040fe20000000033 */
[C---:B------:R-:W-:Y:S01]  /*9060*/  FFMA R52, R73.reuse, R123, R52 ;  /* 0x0000007b49347223 */ /* 0x040fe20000000034 */
[----:B------:R1:W-:Y:S01]  /*9070*/  STS.128 [R137+UR44+0xa200], R64 ;  /* 0x00a2004089007988 */ /* 0x0003e20008000c2c */
[C---:B------:R-:W-:Y:S01]  /*9080*/  FFMA R53, R73.reuse, R128, R53 ;  /* 0x0000008049357223 */ /* 0x040fe20000000035 */
[----:B------:R-:W-:Y:S01]  /*9090*/  F2FP.SATFINITE.E5M2.F32.PACK_AB_MERGE_C R37, R38, R37, RZ ;  /* 0x000000252625723e */ /* 0x000fe200048060ff */
[C---:B------:R-:W-:Y:S01]  /*90a0*/  FFMA R54, R73.reuse, R125, R54 ;  /* 0x0000007d49367223 */ /* 0x040fe20000000036 */
[----:B------:R-:W-:Y:S01]  /*90b0*/  FMUL R58, R70, R63 ;  /* 0x0000003f463a7220 */ /* 0x000fe20000400000 */
[C---:B------:R-:W-:Y:S01]  /*90c0*/  FFMA R55, R73.reuse, R130, R55 ;  /* 0x0000008249377223 */ /* 0x040fe20000000037 */
[C---:B------:R-:W-:Y:S01]  /*90d0*/  FFMA R56, R73.reuse, R127, R56 ;  /* 0x0000007f49387223 */ /* 0x040fe20000000038 */
[C---:B------:R-:W-:Y:S01]  /*90e0*/  FFMA R57, R73.reuse, R132, R57 ;  /* 0x0000008449397223 */ /* 0x040fe20000000039 */
[----:B------:R1:W-:Y:S01]  /*90f0*/  STS.128 [R179+0xa010], R16 ;  /* 0x00a01010b3007388 */ /* 0x0003e20000000c00 */
[----:B------:R-:W-:Y:S01]  /*9100*/  F2FP.SATFINITE.E5M2.F32.PACK_AB_MERGE_C R33, R36, R35, R37 ;  /* 0x000000232421723e */ /* 0x000fe20004806025 */
[C---:B------:R-:W-:Y:S01]  /*9110*/  FFMA R58, R73.reuse, R129, R58 ;  /* 0x00000081493a7223 */ /* 0x040fe2000000003a */
[----:B------:R-:W-:Y:S01]  /*9120*/  F2FP.SATFINITE.E5M2.F32.PACK_AB_MERGE_C R34, R42, R41, RZ ;  /* 0x000000292a22723e */ /* 0x000fe200048060ff */
[C---:B------:R-:W-:Y:S01]  /*9130*/  FFMA R59, R73.reuse, R72, R59 ;  /* 0x00000048493b7223 */ /* 0x040fe2000000003b */
[----:B------:R-:W-:Y:S01]  /*9140*/  F2FP.SATFINITE.E5M2.F32.PACK_AB_MERGE_C R35, R46, R45, RZ ;  /* 0x0000002d2e23723e */ /* 0x000fe200048060ff */
        /* <DEDUP_REMOVED lines=25> */
[----:B------:R-:W-:Y:S02]  /*92e0*/  UIADD3 UR4, UP0, UPT, UR62, 0x680, URZ ;  /* 0x000006803e047890 */ /* 0x000fe4000ff1e0ff */
[----:B------:R-:W-:Y:S02]  /*92f0*/  UIADD3 UR9, UPT, UPT, UR49, 0x40, URZ ;  /* 0x0000004031097890 */ /* 0x000fe4000fffe0ff */
[----:B------:R-:W-:Y:S02]  /*9300*/  UIADD3 UR8, UPT, UPT, UR44, 0xa200, URZ ;  /* 0x0000a2002c087890 */ /* 0x000fe4000fffe0ff */
[----:B------:R-:W-:Y:S01]  /*9310*/  UIADD3.X UR5, UPT, UPT, URZ, UR63, URZ, UP0, !UPT ;  /* 0x0000003fff057290 */ /* 0x000fe200087fe4ff */
[----:B------:R-:W-:Y:S01]  /*9320*/  UMOV UR10, UR50 ;  /* 0x00000032000a7c82 */ /* 0x000fe20008000000 */
[----:B------:R-:W-:Y:S07]  /*9330*/  UMOV UR11, UR36 ;  /* 0x00000024000b7c82 */ /* 0x000fee0008000000 */
[----:B------:R2:W-:Y:S01]  /*9340*/  UTMASTG.3D [UR8], [UR4] ;  /* 0x00000008040073b5 */ /* 0x0005e20008010000 */
[----:B------:R0:W-:Y:S01]  /*9350*/  UTMACMDFLUSH ;  /* 0x00000000000079b7 */ /* 0x0001e20000000000 */
[----:B--2---:R-:W-:Y:S04]  /*9360*/  DEPBAR.LE SB0, 0x1 ;  /* 0x000080400000791a */ /* 0x004fe80000000000 */
.L_x_126:
[----:B------:R-:W-:Y:S05]  /*9370*/  BSYNC.RECONVERGENT B0 ;  /* 0x0000000000007941 */ /* 0x000fea0003800200 */
.L_x_125:
        /* <DEDUP_REMOVED lines=16> */
.L_x_130:
[----:B------:R-:W-:Y:S05]  /*9480*/  BSYNC B0 ;  /* 0x0000000000007941 */ /* 0x000fea0003800000 */
.L_x_129:
        /* <DEDUP_REMOVED lines=20> */
.L_x_128:
[----:B------:R-:W-:Y:S05]  /*95d0*/  BSYNC B1 ;  /* 0x0000000000017941 */ /* 0x000fea0003800000 */
.L_x_127:
        /* <DEDUP_REMOVED lines=22> */
.L_x_133:
[----:B------:R-:W-:Y:S05]  /*9740*/  BSYNC.RECONVERGENT B6 ;  /* 0x0000000000067941 */ /* 0x000fea0003800200 */
.L_x_132:
        /* <DEDUP_REMOVED lines=276> */
[----:B------:R-:W-:Y:S02]  /*a890*/  UIADD3 UR4, UPT, UPT, UR44, 0x8200, URZ ;  /* 0x000082002c047890 */ /* 0x000fe4000fffe0ff */
[----:B------:R-:W-:Y:S01]  /*a8a0*/  UIADD3 UR9, UPT, UPT, UR49, 0x80, URZ ;  /* 0x0000008031097890 */ /* 0x000fe2000fffe0ff */
[----:B------:R-:W-:Y:S01]  /*a8b0*/  UMOV UR10, UR50 ;  /* 0x00000032000a7c82 */ /* 0x000fe20008000000 */
[----:B------:R-:W-:Y:S02]  /*a8c0*/  UMOV UR11, UR36 ;  /* 0x00000024000b7c82 */ /* 0x000fe40008000000 */
        /* <DEDUP_REMOVED lines=8> */
.L_x_135:
[----:B------:R-:W-:Y:S05]  /*a950*/  BSYNC.RECONVERGENT B0 ;  /* 0x0000000000007941 */ /* 0x000fea0003800200 */
.L_x_134:
        /* <DEDUP_REMOVED lines=16> */
.L_x_139:
[----:B------:R-:W-:Y:S05]  /*aa60*/  BSYNC B0 ;  /* 0x0000000000007941 */ /* 0x000fea0003800000 */
.L_x_138:
        /* <DEDUP_REMOVED lines=20> */
.L_x_137:
[----:B------:R-:W-:Y:S05]  /*abb0*/  BSYNC B1 ;  /* 0x0000000000017941 */ /* 0x000fea0003800000 */
.L_x_136:
[----:B------:R-:W-:Y:S05]  /*abc0*/  VIADD R0, R71, 0xc0 ;  /* 0x000000c047007836 */ /* 0x000fea0000000000 */
        /* <DEDUP_REMOVED lines=20> */
.L_x_141:
[----:B------:R-:W-:Y:S01]  /*ad10*/  ISETP.NE.AND P0, PT, R178, RZ, PT ;  /* 0x000000ffb200720c */ /* 0x000fe20003f05270 */
[----:B------:R-:W-:Y:S05]  /*ad20*/  WARPSYNC.ALL ;  /* 0x0000000000007948 */ /* 0x000fea0003800000 */
[----:B------:R-:W-:Y:S01]  /*ad30*/  R2UR UR4, R71 ;  /* 0x00000000470472ca */ /* 0x000fe200000e0000 */
[----:B------:R-:W-:Y:S01]  /*ad40*/  BSSY.RECONVERGENT B0, `(.L_x_142) ;  /* 0x000011c000007945 */ /* 0x000fe20003800200 */
[----:B------:R-:W-:Y:S02]  /*ad50*/  F2FP.F16.E5M2.UNPACK_B R11, R141 ;  /* 0x0000008dff0b723e */ /* 0x000fe400020004ff */
[----:B------:R-:W-:Y:S02]  /*ad60*/  F2FP.F16.E5M2.UNPACK_B R10, R142 ;  /* 0x0000008eff0a723e */ /* 0x000fe400020004ff */
[----:B------:R-:W-:Y:S01]  /*ad70*/  F2FP.F16.E5M2.UNPACK_B R9, R143 ;  /* 0x0000008fff09723e */ /* 0x000fe200020004ff */
[--C-:B------:R-:W-:Y:S01]  /*ad80*/  HADD2.F32 R74, -RZ, R11.reuse.H0_H0 ;  /* 0x2000000bff4a7230 */ /* 0x100fe20000004100 */
[----:B------:R-:W-:Y:S01]  /*ad90*/  F2FP.F16.E5M2.UNPACK_B R8, R144 ;  /* 0x00000090ff08723e */ /* 0x000fe200020004ff */
[----:B------:R-:W-:Y:S01]  /*ada0*/  HADD2.F32 R76, -RZ, R11.H1_H1 ;  /* 0x3000000bff4c7230 */ /* 0x000fe20000004100 */
[----:B------:R-:W-:Y:S01]  /*adb0*/  F2FP.F16.E5M2.UNPACK_B R7, R145 ;  /* 0x00000091ff07723e */ /* 0x000fe200020004ff */
[--C-:B------:R-:W-:Y:S01]  /*adc0*/  HADD2.F32 R77, -RZ, R10.reuse.H0_H0 ;  /* 0x2000000aff4d7230 */ /* 0x100fe20000004100 */
[----:B------:R-:W-:Y:S01]  /*add0*/  F2FP.F16.E5M2.UNPACK_B R6, R146 ;  /* 0x00000092ff06723e */ /* 0x000fe200020004ff */
[----:B------:R-:W-:Y:S01]  /*ade0*/  HADD2.F32 R80, -RZ, R10.H1_H1 ;  /* 0x3000000aff507230 */ /* 0x000fe20000004100 */
[----:B------:R-:W-:Y:S01]  /*adf0*/  F2FP.F16.E5M2.UNPACK_B R5, R147 ;  /* 0x00000093ff05723e */ /* 0x000fe200020004ff */
[--C-:B------:R-:W-:Y:S01]  /*ae00*/  HADD2.F32 R81, -RZ, R9.reuse.H0_H0 ;  /* 0x20000009ff517230 */ /* 0x100fe20000004100 */
[----:B-1----:R-:W-:Y:S01]  /*ae10*/  F2FP.F16.E5M2.UNPACK_B R4, R148 ;  /* 0x00000094ff04723e */ /* 0x002fe200020004ff */
[----:B------:R-:W-:Y:S01]  /*ae20*/  HADD2.F32 R83, -RZ, R9.H1_H1 ;  /* 0x30000009ff537230 */ /* 0x000fe20000004100 */
[-C--:B------:R-:W-:Y:S01]  /*ae30*/  F2FP.F16.E5M2.UNPACK_B R2, R140.reuse ;  /* 0x0000008cff02723e */ /* 0x080fe200020004ff */
[--C-:B------:R-:W-:Y:S01]  /*ae40*/  HADD2.F32 R86, -RZ, R8.reuse.H0_H0 ;  /* 0x20000008ff567230 */ /* 0x100fe20000004100 */
[----:B------:R-:W-:Y:S01]  /*ae50*/  F2FP.F16.E5M2.UNPACK_B R140, R140.H1 ;  /* 0x0000008cff8c723e */ /* 0x000fe200030004ff */
[----:B------:R-:W-:Y:S01]  /*ae60*/  HADD2.F32 R87, -RZ, R8.H1_H1 ;  /* 0x30000008ff577230 */ /* 0x000fe20000004100 */
[----:B------:R-:W-:Y:S01]  /*ae70*/  F2FP.F16.E5M2.UNPACK_B R141, R141.H1 ;  /* 0x0000008dff8d723e */ /* 0x000fe200030004ff */
[--C-:B------:R-:W-:Y:S01]  /*ae80*/  HADD2.F32 R90, -RZ, R7.reuse.H0_H0 ;  /* 0x20000007ff5a7230 */ /* 0x100fe20000004100 */
[----:B------:R-:W-:Y:S01]  /*ae90*/  F2FP.F16.E5M2.UNPACK_B R142, R142.H1 ;  /* 0x0000008eff8e723e */ /* 0x000fe200030004ff */
[----:B------:R-:W-:Y:S01]  /*aea0*/  HADD2.F32 R91, -RZ, R7.H1_H1 ;  /* 0x30000007ff5b7230 */ /* 0x000fe20000004100 */
[----:B------:R-:W-:Y:S01]  /*aeb0*/  F2FP.F16.E5M2.UNPACK_B R143, R143.H1 ;  /* 0x0000008fff8f723e */ /* 0x000fe200030004ff */
[--C-:B------:R-:W-:Y:S01]  /*aec0*/  HADD2.F32 R94, -RZ, R6.reuse.H0_H0 ;  /* 0x20000006ff5e7230 */ /* 0x100fe20000004100 */
[----:B------:R-:W-:Y:S01]  /*aed0*/  IADD3 R165, PT, PT, R165, 0xd0, RZ ;  /* 0x000000d0a5a57810 */ /* 0x000fe20007ffe0ff */
[----:B------:R-:W-:Y:S01]  /*aee0*/  HADD2.F32 R95, -RZ, R6.H1_H1 ;  /* 0x30000006ff5f7230 */ /* 0x000fe20000004100 */
[----:B------:R-:W-:Y:S01]  /*aef0*/  F2FP.F16.E5M2.UNPACK_B R107, R149 ;  /* 0x00000095ff6b723e */ /* 0x000fe200020004ff */
[--C-:B------:R-:W-:Y:S01]  /*af00*/  HADD2.F32 R98, -RZ, R5.reuse.H0_H0 ;  /* 0x20000005ff627230 */ /* 0x100fe20000004100 */
[----:B------:R-:W-:Y:S01]  /*af10*/  LOP3.LUT R165, R165, 0xfefffff8, RZ, 0xc0, !PT ;  /* 0xfefffff8a5a57812 */ /* 0x000fe200078ec0ff */
[----:B------:R-:W-:Y:S01]  /*af20*/  HADD2.F32 R99, -RZ, R5.H1_H1 ;  /* 0x30000005ff637230 */ /* 0x000fe20000004100 */
[----:B------:R-:W-:Y:S01]  /*af30*/  F2FP.F16.E5M2.UNPACK_B R111, R150 ;  /* 0x00000096ff6f723e */ /* 0x000fe200020004ff */
[--C-:B------:R-:W-:Y:S01]  /*af40*/  HADD2.F32 R102, -RZ, R4.reuse.H0_H0 ;  /* 0x20000004ff667230 */ /* 0x100fe20000004100 */
[----:B------:R-:W-:Y:S01]  /*af50*/  F2FP.F16.E5M2.UNPACK_B R115, R151 ;  /* 0x00000097ff73723e */ /* 0x000fe200020004ff */
[----:B------:R-:W-:Y:S01]  /*af60*/  HADD2.F32 R103, -RZ, R4.H1_H1 ;  /* 0x30000004ff677230 */ /* 0x000fe20000004100 */
[----:B------:R-:W-:Y:S01]  /*af70*/  F2FP.F16.E5M2.UNPACK_B R119, R152 ;  /* 0x00000098ff77723e */ /* 0x000fe200020004ff */
[----:B------:R-:W1:Y:S01]  /*af80*/  LDTM.x64 R4, tmem[UR4+0xc0] ;  /* 0x0000c004000479ee */ /* 0x000e620008340000 */
[--C-:B------:R-:W-:Y:S01]  /*af90*/  HADD2.F32 R0, -RZ, R2.reuse.H0_H0 ;  /* 0x20000002ff007230 */ /* 0x100fe20000004100 */
[----:B------:R-:W-:Y:S01]  /*afa0*/  NOP ;  /* 0x0000000000007918 */ /* 0x000fe20000000000 */
[----:B-1----:R1:W-:Y:S01]  /*afb0*/  SYNCS.ARRIVE.TRANS64.RED.A1T0 RZ, [R165+URZ], RZ ;  /* 0x000000ffa5ff79a7 */ /* 0x0023e200081004ff */
[----:B------:R-:W-:Y:S01]  /*afc0*/  HADD2.F32 R2, -RZ, R2.H1_H1 ;  /* 0x30000002ff027230 */ /* 0x000fe20000004100 */
[----:B------:R-:W-:Y:S01]  /*afd0*/  F2FP.F16.E5M2.UNPACK_B R123, R153 ;  /* 0x00000099ff7b723e */ /* 0x000fe200020004ff */
[----:B------:R-:W-:Y:S01]  /*afe0*/  HADD2.F32 R78, -RZ, R141.H1_H1 ;  /* 0x3000008dff4e7230 */ /* 0x000fe20000004100 */
[----:B------:R-:W-:Y:S01]  /*aff0*/  F2FP.F16.E5M2.UNPACK_B R127, R154 ;  /* 0x0000009aff7f723e */ /* 0x000fe200020004ff */
[--C-:B------:R-:W-:Y:S01]  /*b000*/  HADD2.F32 R106, -RZ, R107.reuse.H0_H0 ;  /* 0x2000006bff6a7230 */ /* 0x100fe20000004100 */
[----:B------:R-:W-:Y:S01]  /*b010*/  F2FP.F16.E5M2.UNPACK_B R130, R155 ;  /* 0x0000009bff82723e */ /* 0x000fe200020004ff */
[----:B------:R-:W-:Y:S01]  /*b020*/  HADD2.F32 R107, -RZ, R107.H1_H1 ;  /* 0x3000006bff6b7230 */ /* 0x000fe20000004100 */
[----:B------:R-:W-:Y:S01]  /*b030*/  F2FP.F16.E5M2.UNPACK_B R144, R144.H1 ;  /* 0x00000090ff90723e */ /* 0x000fe200030004ff */
        /* <DEDUP_REMOVED lines=12> */
[C---:B------:R-:W-:Y:S01]  /*b100*/  FMUL R4, R70.reuse, R4 ;  /* 0x0000000446047220 */ /* 0x040fe20000400000 */
[C---:B------:R-:W-:Y:S01]  /*b110*/  FMUL R5, R70.reuse, R5 ;  /* 0x0000000546057220 */ /* 0x040fe20000400000 */
[--C-:B------:R-:W-:Y:S02]  /*b120*/  HADD2.F32 R3, -RZ, R140.reuse.H0_H0 ;  /* 0x2000008cff037230 */ /* 0x100fe40000004100 */
        /* <DEDUP_REMOVED lines=9> */
[----:B------:R-:W-:Y:S02]  /*b1c0*/  HADD2.F32 R122, -RZ, R123.H0_H0 ;  /* 0x2000007bff7a7230 */ /* 0x000fe40000004100 */
[C---:B------:R-:W-:Y:S01]  /*b1d0*/  FMUL R6, R70.reuse, R6 ;  /* 0x0000000646067220 */ /* 0x040fe20000400000 */
[----:B------:R-:W-:Y:S02]  /*b1e0*/  HADD2.F32 R72, -RZ, R140.H1_H1 ;  /* 0x3000008cff487230 */ /* 0x000fe40000004100 */
[C---:B------:R-:W-:Y:S01]  /*b1f0*/  FMUL R7, R70.reuse, R7 ;  /* 0x0000000746077220 */ /* 0x040fe20000400000 */
[----:B------:R-:W-:Y:S02]  /*b200*/  HADD2.F32 R75, -RZ, R141.H0_H0 ;  /* 0x2000008dff4b7230 */ /* 0x000fe40000004100 */
[C---:B------:R-:W-:Y:S01]  /*b210*/  FFMA R6, R73.reuse, R3, R6 ;  /* 0x0000000349067223 */ /* 0x040fe20000000006 */
[----:B------:R-:W-:Y:S02]  /*b220*/  HADD2.F32 R123, -RZ, R123.H1_H1 ;  /* 0x3000007bff7b7230 */ /* 0x000fe40000004100 */
[C---:B------:R-:W-:Y:S01]  /*b230*/  FFMA R7, R73.reuse, R72, R7 ;  /* 0x0000004849077223 */ /* 0x040fe20000000007 */
[C---:B------:R-:W-:Y:S01]  /*b240*/  FFMA R8, R73.reuse, R74, R8 ;  /* 0x0000004a49087223 */ /* 0x040fe20000000008 */
[----:B------:R-:W-:Y:S01]  /*b250*/  FFMA R9, R73, R76, R9 ;  /* 0x0000004c49097223 */ /* 0x000fe20000000009 */
[--C-:B------:R-:W-:Y:S02]  /*b260*/  HADD2.F32 R126, -RZ, R127.reuse.H0_H0 ;  /* 0x2000007fff7e7230 */ /* 0x100fe40000004100 */
[C---:B------:R-:W-:Y:S01]  /*b270*/  FMUL R10, R70.reuse, R10 ;  /* 0x0000000a460a7220 */ /* 0x040fe20000400000 */
[----:B------:R-:W-:Y:S01]  /*b280*/  F2FP.SATFINITE.E5M2.F32.PACK_AB_MERGE_C R76, R7, R6, RZ ;  /* 0x00000006074c723e */ /* 0x000fe200048060ff */
[C---:B------:R-:W-:Y:S01]  /*b290*/  FMUL R7, R70.reuse, R20 ;  /* 0x0000001446077220 */ /* 0x040fe20000400000 */
[----:B------:R-:W-:Y:S02]  /*b2a0*/  HADD2.F32 R127, -RZ, R127.H1_H1 ;  /* 0x3000007fff7f7230 */ /* 0x000fe40000004100 */
[C---:B------:R-:W-:Y:S01]  /*b2b0*/  FFMA R10, R73.reuse, R75, R10 ;  /* 0x0000004b490a7223 */ /* 0x040fe2000000000a */
[----:B------:R-:W-:Y:S02]  /*b2c0*/  HADD2.F32 R72, -RZ, R130.H0_H0 ;  /* 0x20000082ff487230 */ /* 0x000fe40000004100 */
[C---:B------:R-:W-:Y:S01]  /*b2d0*/  FMUL R11, R70.reuse, R11 ;  /* 0x0000000b460b7220 */ /* 0x040fe20000400000 */
[--C-:B------:R-:W-:Y:S02]  /*b2e0*/  HADD2.F32 R79, -RZ, R142.reuse.H0_H0 ;  /* 0x2000008eff4f7230 */ /* 0x100fe40000004100 */
[C---:B------:R-:W-:Y:S01]  /*b2f0*/  FMUL R14, R70.reuse, R14 ;  /* 0x0000000e460e7220 */ /* 0x040fe20000400000 */
[----:B------:R-:W-:Y:S02]  /*b300*/  HADD2.F32 R82, -RZ, R142.H1_H1 ;  /* 0x3000008eff527230 */ /* 0x000fe40000004100 */
[C---:B------:R-:W-:Y:S01]  /*b310*/  FFMA R11, R73.reuse, R78, R11 ;  /* 0x0000004e490b7223 */ /* 0x040fe2000000000b */
[C---:B------:R-:W-:Y:S01]  /*b320*/  FFMA R12, R73.reuse, R77, R12 ;  /* 0x0000004d490c7223 */ /* 0x040fe2000000000c */
[C---:B------:R-:W-:Y:S01]  /*b330*/  FFMA R13, R73.reuse, R80, R13 ;  /* 0x00000050490d7223 */ /* 0x040fe2000000000d */
[----:B------:R-:W-:Y:S01]  /*b340*/  FFMA R14, R73, R79, R14 ;  /* 0x0000004f490e7223 */ /* 0x000fe2000000000e */
[----:B------:R-:W-:Y:S01]  /*b350*/  HADD2.F32 R75, -RZ, R130.H1_H1 ;  /* 0x30000082ff4b7230 */ /* 0x000fe20000004100 */
[----:B------:R-:W-:Y:S01]  /*b360*/  F2FP.SATFINITE.E5M2.F32.PACK_AB_MERGE_C R78, R11, R10, RZ ;  /* 0x0000000a0b4e723e */ /* 0x000fe200048060ff */
[C---:B------:R-:W-:Y:S01]  /*b370*/  FMUL R10, R70.reuse, R21 ;  /* 0x00000015460a7220 */ /* 0x040fe20000400000 */
[C---:B------:R-:W-:Y:S01]  /*b380*/  FMUL R21, R70.reuse, R28 ;  /* 0x0000001c46157220 */ /* 0x040fe20000400000 */
        /* <DEDUP_REMOVED lines=8> */
[C---:B------:R-:W-:Y:S01]  /*b410*/  FMUL R18, R70.reuse, R25 ;  /* 0x0000001946127220 */ /* 0x040fe20000400000 */
[----:B------:R-:W-:Y:S01]  /*b420*/  F2FP.SATFINITE.E5M2.F32.PACK_AB_MERGE_C R14, R15, R14, RZ ;  /* 0x0000000e0f0e723e */ /* 0x000fe200048060ff */
        /* <DEDUP_REMOVED lines=8> */
[C---:B------:R-:W-:Y:S01]  /*b4b0*/  FFMA R11, R73.reuse, R88, R11 ;  /* 0x00000058490b7223 */ /* 0x040fe2000000000b */
[----:B------:R-:W-:Y:S01]  /*b4c0*/  FMUL R22, R70, R29 ;  /* 0x0000001d46167220 */ /* 0x000fe20000400000 */
        /* <DEDUP_REMOVED lines=13> */
[----:B------:R-:W-:Y:S01]  /*b5a0*/  FMUL R20, R70, R27 ;  /* 0x0000001b46147220 */ /* 0x000fe20000400000 */
[--C-:B------:R-:W-:Y:S01]  /*b5b0*/  HADD2.F32 R96, -RZ, R146.reuse.H0_H0 ;  /* 0x20000092ff607230 */ /* 0x100fe20000004100 */
[----:B------:R-:W-:Y:S01]  /*b5c0*/  F2FP.SATFINITE.E5M2.F32.PACK_AB_MERGE_C R16, R10, R7, R16 ;  /* 0x000000070a10723e */ /* 0x000fe20004806010 */
[----:B------:R-:W-:Y:S02]  /*b5d0*/  HADD2.F32 R97, -RZ, R146.H1_H1 ;  /* 0x30000092ff617230 */ /* 0x000fe40000004100 */
        /* <DEDUP_REMOVED lines=28> */
[----:B------:R-:W-:Y:S01]  /*b7a0*/  F2FP.F16.E5M2.UNPACK_B R151, R151.H1 ;  /* 0x00000097ff97723e */ /* 0x000fe200030004ff */
[----:B------:R-:W-:Y:S01]  /*b7b0*/  FMUL R38, R70, R45 ;  /* 0x0000002d46267220 */ /* 0x000fe20000400000 */
[----:B------:R-:W-:Y:S01]  /*b7c0*/  F2FP.SATFINITE.E5M2.F32.PACK_AB_MERGE_C R19, R28, R27, RZ ;  /* 0x0000001b1c13723e */ /* 0x000fe200048060ff */
[----:B------:R-:W-:Y:S01]  /*b7d0*/  FFMA R31, R73, R104, R31 ;  /* 0x00000068491f7223 */ /* 0x000fe2000000001f */
[C---:B------:R-:W-:Y:S01]  /*b7e0*/  FMUL R45, R70.reuse, R52 ;  /* 0x00000034462d7220 */ /* 0x040fe20000400000 */
[C---:B------:R-:W-:Y:S01]  /*b7f0*/  FMUL R52, R70.reuse, R59 ;  /* 0x0000003b46347220 */ /* 0x040fe20000400000 */
[----:B------:R-:W-:Y:S01]  /*b800*/  F2FP.F16.E5M2.UNPACK_B R152, R152.H1 ;  /* 0x00000098ff98723e */ /* 0x000fe200030004ff */
[C---:B------:R-:W-:Y:S01]  /*b810*/  FMUL R59, R70.reuse, R66 ;  /* 0x00000042463b7220 */ /* 0x040fe20000400000 */
[----:B------:R-:W-:Y:S01]  /*b820*/  F2FP.SATFINITE.E5M2.F32.PACK_AB_MERGE_C R66, R13, R12, R14 ;  /* 0x0000000c0d42723e */ /* 0x000fe2000480600e */
        /* <DEDUP_REMOVED lines=11> */
[C---:B------:R-:W-:Y:S01]  /*b8e0*/  FFMA R35, R73.reuse, R108, R35 ;  /* 0x0000006c49237223 */ /* 0x040fe20000000023 */
[C---:B------:R-:W-:Y:S01]  /*b8f0*/  FMUL R36, R70.reuse, R43 ;  /* 0x0000002b46247220 */ /* 0x040fe20000400000 */
[--C-:B------:R-:W-:Y:S02]  /*b900*/  HADD2.F32 R112, -RZ, R150.reuse.H0_H0 ;  /* 0x20000096ff707230 */ /* 0x100fe40000004100 */
[C---:B------:R-:W-:Y:S01]  /*b910*/  FMUL R39, R70.reuse, R46 ;  /* 0x0000002e46277220 */ /* 0x040fe20000400000 */
        /* <DEDUP_REMOVED lines=13> */
[C---:B------:R-:W-:Y:S01]  /*b9f0*/  FMUL R46, R70.reuse, R53 ;  /* 0x00000035462e7220 */ /* 0x040fe20000400000 */
[--C-:B------:R-:W-:Y:S02]  /*ba00*/  HADD2.F32 R120, -RZ, R152.reuse.H0_H0 ;  /* 0x20000098ff787230 */ /* 0x100fe40000004100 */
[C---:B------:R-:W-:Y:S01]  /*ba10*/  FMUL R50, R70.reuse, R57 ;  /* 0x0000003946327220 */ /* 0x040fe20000400000 */
[C---:B------:R-:W-:Y:S01]  /*ba20*/  FMUL R51, R70.reuse, R58 ;  /* 0x0000003a46337220 */ /* 0x040fe20000400000 */
[C---:B------:R-:W-:Y:S01]  /*ba30*/  FMUL R53, R70.reuse, R60 ;  /* 0x0000003c46357220 */ /* 0x040fe20000400000 */
[C---:B------:R-:W-:Y:S01]  /*ba40*/  FFMA R43, R73.reuse, R116, R43 ;  /* 0x00000074492b7223 */ /* 0x040fe2000000002b */
[----:B------:R-:W-:Y:S02]  /*ba50*/  HADD2.F32 R121, -RZ, R152.H1_H1 ;  /* 0x30000098ff797230 */ /* 0x000fe40000004100 */
[C---:B------:R-:W-:Y:S01]  /*ba60*/  FMUL R47, R70.reuse, R54 ;  /* 0x00000036462f7220 */ /* 0x040fe20000400000 */
[C---:B------:R-:W-:Y:S01]  /*ba70*/  FMUL R57, R70.reuse, R64 ;  /* 0x0000004046397220 */ /* 0x040fe20000400000 */
[C---:B------:R-:W-:Y:S01]  /*ba80*/  FMUL R58, R70.reuse, R65 ;  /* 0x00000041463a7220 */ /* 0x040fe20000400000 */
[C---:B------:R-:W-:Y:S01]  /*ba90*/  FMUL R60, R70.reuse, R67 ;  /* 0x00000043463c7220 */ /* 0x040fe20000400000 */
[----:B------:R-:W-:Y:S01]  /*baa0*/  FFMA R44, R73, R117, R44 ;  /* 0x00000075492c7223 */ /* 0x000fe2000000002c */
[C---:B------:R-:W-:Y:S01]  /*bab0*/  FMUL R48, R70.reuse, R55 ;  /* 0x0000003746307220 */ /* 0x040fe20000400000 */
[----:B------:R-:W-:Y:S01]  /*bac0*/  F2FP.SATFINITE.E5M2.F32.PACK_AB_MERGE_C R64, R5, R4, R76 ;  /* 0x000000040540723e */ /* 0x000fe2000480604c */
[----:B------:R-:W-:Y:S01]  /*bad0*/  FFMA R45, R73, R118, R45 ;  /* 0x00000076492d7223 */ /* 0x000fe2000000002d */
[----:B------:R-:W-:Y:S01]  /*bae0*/  F2FP.SATFINITE.E5M2.F32.PACK_AB_MERGE_C R65, R9, R8, R78 ;  /* 0x000000080941723e */ /* 0x000fe2000480604e */
[----:B------:R-:W-:Y:S01]  /*baf0*/  FMUL R49, R70, R56 ;  /* 0x0000003846317220 */ /* 0x000fe20000400000 */
[----:B------:R-:W-:Y:S01]  /*bb00*/  F2FP.SATFINITE.E5M2.F32.PACK_AB_MERGE_C R67, R2, R0, R3 ;  /* 0x000000000243723e */ /* 0x000fe20004806003 */
[C---:B------:R-:W-:Y:S01]  /*bb10*/  FFMA R46, R73.reuse, R119, R46 ;  /* 0x00000077492e7223 */ /* 0x040fe2000000002e */
[----:B------:R-:W-:Y:S01]  /*bb20*/  F2FP.F16.E5M2.UNPACK_B R154, R154.H1 ;  /* 0x0000009aff9a723e */ /* 0x000fe200030004ff */
[--C-:B------:R-:W-:Y:S02]  /*bb30*/  HADD2.F32 R124, -RZ, R153.reuse.H0_H0 ;  /* 0x20000099ff7c7230 */ /* 0x100fe40000004100 */
[C---:B------:R-:W-:Y:S01]  /*bb40*/  FFMA R47, R73.reuse, R120, R47 ;  /* 0x00000078492f7223 */ /* 0x040fe2000000002f */
[----:B------:R1:W-:Y:S01]  /*bb50*/  STS.128 [R137+UR44+0xa200], R64 ;  /* 0x00a2004089007988 */ /* 0x0003e20008000c2c */
[----:B------:R-:W-:Y:S02]  /*bb60*/  HADD2.F32 R125, -RZ, R153.H1_H1 ;  /* 0x30000099ff7d7230 */ /* 0x000fe40000004100 */
[C---:B------:R-:W-:Y:S01]  /*bb70*/  FFMA R48, R73.reuse, R121, R48 ;  /* 0x0000007949307223 */ /* 0x040fe20000000030 */
[C---:B------:R-:W-:Y:S01]  /*bb80*/  FFMA R49, R73.reuse, R122, R49 ;  /* 0x0000007a49317223 */ /* 0x040fe20000000031 */
[----:B------:R-:W-:Y:S01]  /*bb90*/  F2FP.F16.E5M2.UNPACK_B R155, R155.H1 ;  /* 0x0000009bff9b723e */ /* 0x000fe200030004ff */
[C---:B------:R-:W-:Y:S01]  /*bba0*/  FFMA R50, R73.reuse, R123, R50 ;  /* 0x0000007b49327223 */ /* 0x040fe20000000032 */
[----:B------:R-:W-:Y:S01]  /*bbb0*/  FMUL R54, R70, R61 ;  /* 0x0000003d46367220 */ /* 0x000fe20000400000 */
[--C-:B------:R-:W-:Y:S01]  /*bbc0*/  HADD2.F32 R128, -RZ, R154.reuse.H0_H0 ;  /* 0x2000009aff807230 */ /* 0x100fe20000004100 */
[----:B------:R1:W-:Y:S01]  /*bbd0*/  STS.128 [R179+0xa010], R16 ;  /* 0x00a01010b3007388 */ /* 0x0003e20000000c00 */
[----:B------:R-:W-:Y:S01]  /*bbe0*/  F2FP.SATFINITE.E5M2.F32.PACK_AB_MERGE_C R35, R36, R35, RZ ;  /* 0x000000232423723e */ /* 0x000fe200048060ff */
[C---:B------:R-:W-:Y:S01]  /*bbf0*/  FFMA R51, R73.reuse, R124, R51 ;  /* 0x0000007c49337223 */ /* 0x040fe20000000033 */
[----:B------:R-:W-:Y:S01]  /*bc00*/  F2FP.SATFINITE.E5M2.F32.PACK_AB_MERGE_C R39, R40, R39, RZ ;  /* 0x000000272827723e */ /* 0x000fe200048060ff */
[----:B------:R-:W-:Y:S02]  /*bc10*/  HADD2.F32 R129, -RZ, R154.H1_H1 ;  /* 0x3000009aff817230 */ /* 0x000fe40000004100 */
[C---:B------:R-:W-:Y:S01]  /*bc20*/  FMUL R55, R70.reuse, R62 ;  /* 0x0000003e46377220 */ /* 0x040fe20000400000 */
[C---:B------:R-:W-:Y:S01]  /*bc30*/  FFMA R52, R73.reuse, R125, R52 ;  /* 0x0000007d49347223 */ /* 0x040fe20000000034 */
[----:B------:R-:W-:Y:S01]  /*bc40*/  FMUL R56, R70, R63 ;  /* 0x0000003f46387220 */ /* 0x000fe20000400000 */
[C---:B------:R-:W-:Y:S01]  /*bc50*/  FFMA R53, R73.reuse, R126, R53 ;  /* 0x0000007e49357223 */ /* 0x040fe20000000035 */
[C---:B------:R-:W-:Y:S01]  /*bc60*/  FFMA R54, R73.reuse, R127, R54 ;  /* 0x0000007f49367223 */ /* 0x040fe20000000036 */
[--C-:B------:R-:W-:Y:S02]  /*bc70*/  HADD2.F32 R74, -RZ, R155.reuse.H0_H0 ;  /* 0x2000009bff4a7230 */ /* 0x100fe40000004100 */
[C---:B------:R-:W-:Y:S01]  /*bc80*/  FFMA R55, R73.reuse, R128, R55 ;  /* 0x0000008049377223 */ /* 0x040fe20000000037 */
[----:B------:R-:W-:Y:S02]  /*bc90*/  HADD2.F32 R131, -RZ, R155.H1_H1 ;  /* 0x3000009bff837230 */ /* 0x000fe40000004100 */
[C---:B------:R-:W-:Y:S01]  /*bca0*/  FFMA R56, R73.reuse, R129, R56 ;  /* 0x0000008149387223 */ /* 0x040fe20000000038 */
[----:B------:R-:W-:Y:S01]  /*bcb0*/  F2FP.SATFINITE.E5M2.F32.PACK_AB_MERGE_C R43, R44, R43, RZ ;  /* 0x0000002b2c2b723e */ /* 0x000fe200048060ff */
[C---:B------:R-:W-:Y:S01]  /*bcc0*/  FFMA R57, R73.reuse, R72, R57 ;  /* 0x0000004849397223 */ /* 0x040fe20000000039 */
[C---:B------:R-:W-:Y:S01]  /*bcd0*/  FFMA R58, R73.reuse, R75, R58 ;  /* 0x0000004b493a7223 */ /* 0x040fe2000000003a */
[C---:B------:R-:W-:Y:S01]  /*bce0*/  FFMA R59, R73.reuse, R74, R59 ;  /* 0x0000004a493b7223 */ /* 0x040fe2000000003b */
[----:B------:R-:W-:Y:S01]  /*bcf0*/  F2FP.SATFINITE.E5M2.F32.PACK_AB_MERGE_C R33, R34, R33, R35 ;  /* 0x000000212221723e */ /* 0x000fe20004806023 */
[----:B------:R-:W-:Y:S01]  /*bd00*/  FFMA R60, R73, R131, R60 ;  /* 0x00000083493c7223 */ /* 0x000fe2000000003c */
[----:B------:R-:W-:Y:S02]  /*bd10*/  F2FP.SATFINITE.E5M2.F32.PACK_AB_MERGE_C R32, R30, R29, R32 ;  /* 0x0000001d1e20723e */ /* 0x000fe40004806020 */
        /* <DEDUP_REMOVED lines=11> */
[----:B------:R-:W-:Y:S03]  /*bdd0*/  IADD3 R68, PT, PT, R68, 0x1, RZ ;  /* 0x0000000144447810 */ /* 0x000fe60007ffe0ff */
        /* <DEDUP_REMOVED lines=18> */
.L_x_143:
[----:B------:R-:W-:Y:S05]  /*bf00*/  BSYNC.RECONVERGENT B0 ;  /* 0x0000000000007941 */ /* 0x000fea0003800200 */
.L_x_142:
[----:B------:R-:W-:Y:S01]  /*bf10*/  R2UR UR4, R164 ;  /* 0x00000000a40472ca */ /* 0x000fe200000e0000 */
[----:B------:R-:W-:Y:S01]  /*bf20*/  BAR.SYNC.DEFER_BLOCKING 0x1, 0x80 ;  /* 0x0042000000007b1d */ /* 0x000fe20000010000 */
[----:B------:R-:W-:Y:S01]  /*bf30*/  ISETP.NE.AND P0, PT, R166, 0x2, PT ;  /* 0x00000002a600780c */ /* 0x000fe20003f05270 */
[----:B------:R-:W-:Y:S01]  /*bf40*/  UISETP.NE.AND UP0, UPT, UR46, URZ, UPT ;  /* 0x000000ff2e00728c */ /* 0x000fe2000bf05270 */
[----:B------:R-:W-:Y:S01]  /*bf50*/  ISETP.NE.AND P1, PT, R68, 0x2, PT ;  /* 0x000000024400780c */ /* 0x000fe20003f25270 */
[----:B------:R-:W-:Y:S01]  /*bf60*/  UIADD3 UR16, UPT, UPT, UR38, UR61, URZ ;  /* 0x0000003d26107290 */ /* 0x000fe2000fffe0ff */
[----:B------:R-:W-:Y:S02]  /*bf70*/  SEL R0, RZ, 0x1, P0 ;  /* 0x00000001ff007807 */ /* 0x000fe40000000000 */
[----:B------:R-:W-:Y:S02]  /*bf80*/  SEL R3, RZ, 0x1, P1 ;  /* 0x00000001ff037807 */ /* 0x000fe40000800000 */
[----:B------:R-:W-:Y:S02]  /*bf90*/  LOP3.LUT R171, R171, R0, RZ, 0x3c, !PT ;  /* 0x00000000abab7212 */ /* 0x000fe400078e3cff */
[----:B------:R-:W-:Y:S01]  /*bfa0*/  LOP3.LUT R172, R172, R3, RZ, 0x3c, !PT ;  /* 0x00000003acac7212 */ /* 0x000fe200078e3cff */
[----:B------:R-:W-:Y:S01]  /*bfb0*/  UIADD3 UR20, UPT, UPT, UR37, UR4, URZ ;  /* 0x0000000425147290 */ /* 0x000fe2000fffe0ff */
[----:B------:R-:W-:Y:S02]  /*bfc0*/  SEL R166, R166, RZ, P0 ;  /* 0x000000ffa6a67207 */ /* 0x000fe40000000000 */
[----:B------:R-:W-:Y:S01]  /*bfd0*/  SEL R68, R68, RZ, P1 ;  /* 0x000000ff44447207 */ /* 0x000fe20000800000 */
[----:B------:R-:W-:Y:S01]  /*bfe0*/  UMOV UR36, UR59 ;  /* 0x0000003b00247c82 */ /* 0x000fe20008000000 */
[----:B------:R-:W-:Y:S07]  /*bff0*/  BRA.U UP0, `(.L_x_144) ;  /* 0xffffff9900907547 */ /* 0x000fee000b83ffff */
[----:B------:R-:W-:Y:S05]  /*c000*/  EXIT ;  /* 0x000000000000794d */ /* 0x000fea0003800000 */
.L_x_24:
[----:B--2---:R2:W3:Y:S02]  /*c010*/  SYNCS.PHASECHK.TRANS64.TRYWAIT P0, [R3+URZ+0xf0], R2 ;  /* 0x0000f002030075a7 */ /* 0x0044e400080011ff */
[----:B---3--:R-:W-:Y:S05]  /*c020*/  @!P0 NANOSLEEP.SYNCS 0x989680 ;  /* 0x009896800000895d */ /* 0x008fea0003900000 */
[----:B------:R-:W3:Y:S02]  /*c030*/  @!P0 SYNCS.PHASECHK.TRANS64 P0, [R3+URZ+0xf0], R2 ;  /* 0x0000f002030085a7 */ /* 0x000ee400080010ff */
[----:B---3--:R-:W-:Y:S05]  /*c040*/  @!P0 BRA `(.L_x_24) ;  /* 0xfffffffc00f08947 */ /* 0x008fea000383ffff */
[----:B------:R-:W-:Y:S05]  /*c050*/  BRA `(.L_x_145) ;  /* 0xffffff5c00147947 */ /* 0x000fea000383ffff */
.L_x_27:
[----:B-1----:R-:W-:-:S07]  /*c060*/  MOV R0, UR33 ;  /* 0x0000002100007c02 */ /* 0x002fce0008000f00 */
.L_x_146:
[----:B-1----:R1:W2:Y:S02]  /*c070*/  SYNCS.PHASECHK.TRANS64.TRYWAIT P0, [R0+URZ+0x28], R3 ;  /* 0x00002803000075a7 */ /* 0x0022a400080011ff */
[----:B--2---:R-:W-:Y:S05]  /*c080*/  @!P0 NANOSLEEP.SYNCS 0x989680 ;  /* 0x009896800000895d */ /* 0x004fea0003900000 */
[----:B------:R-:W2:Y:S02]  /*c090*/  @!P0 SYNCS.PHASECHK.TRANS64 P0, [R0+URZ+0x28], R3 ;  /* 0x00002803000085a7 */ /* 0x000ea400080010ff */
[----:B--2---:R-:W-:Y:S05]  /*c0a0*/  @!P0 BRA `(.L_x_146) ;  /* 0xfffffffc00f08947 */ /* 0x004fea000383ffff */
[----:B------:R-:W-:Y:S05]  /*c0b0*/  BRA `(.L_x_26) ;  /* 0xffffff5c006c7947 */ /* 0x000fea000383ffff */
.L_x_34:
[----:B-1----:R-:W-:-:S07]  /*c0c0*/  MOV R0, UR17 ;  /* 0x0000001100007c02 */ /* 0x002fce0008000f00 */
.L_x_147:
[----:B-1----:R1:W2:Y:S02]  /*c0d0*/  SYNCS.PHASECHK.TRANS64.TRYWAIT P0, [R0+URZ+0x28], R3 ;  /* 0x00002803000075a7 */ /* 0x0022a400080011ff */
[----:B--2---:R-:W-:Y:S05]  /*c0e0*/  @!P0 NANOSLEEP.SYNCS 0x989680 ;  /* 0x009896800000895d */ /* 0x004fea0003900000 */
[----:B------:R-:W2:Y:S02]  /*c0f0*/  @!P0 SYNCS.PHASECHK.TRANS64 P0, [R0+URZ+0x28], R3 ;  /* 0x00002803000085a7 */ /* 0x000ea400080010ff */
[----:B--2---:R-:W-:Y:S05]  /*c100*/  @!P0 BRA `(.L_x_147) ;  /* 0xfffffffc00f08947 */ /* 0x004fea000383ffff */
[----:B------:R-:W-:Y:S05]  /*c110*/  BRA `(.L_x_33) ;  /* 0xffffff6000347947 */ /* 0x000fea000383ffff */
.L_x_39:
[----:B-1----:R1:W2:Y:S02]  /*c120*/  SYNCS.PHASECHK.TRANS64.TRYWAIT P0, [R3+URZ+0xa0], R0 ;  /* 0x0000a000030075a7 */ /* 0x0022a400080011ff */
[----:B--2---:R-:W-:Y:S05]  /*c130*/  @!P0 NANOSLEEP.SYNCS 0x989680 ;  /* 0x009896800000895d */ /* 0x004fea0003900000 */
[----:B------:R-:W2:Y:S02]  /*c140*/  @!P0 SYNCS.PHASECHK.TRANS64 P0, [R3+URZ+0xa0], R0 ;  /* 0x0000a000030085a7 */ /* 0x000ea400080010ff */
[----:B--2---:R-:W-:Y:S05]  /*c150*/  @!P0 BRA `(.L_x_39) ;  /* 0xfffffffc00f08947 */ /* 0x004fea000383ffff */
[----:B------:R-:W-:Y:S05]  /*c160*/  BRA `(.L_x_148) ;  /* 0xffffff6000e47947 */ /* 0x000fea000383ffff */
.L_x_43:
[----:B-1----:R-:W-:-:S07]  /*c170*/  MOV R0, UR4 ;  /* 0x0000000400007c02 */ /* 0x002fce0008000f00 */
.L_x_149:
[----:B-1----:R1:W2:Y:S02]  /*c180*/  SYNCS.PHASECHK.TRANS64.TRYWAIT P0, [R0+URZ], R3 ;  /* 0x00000003000075a7 */ /* 0x0022a400080011ff */
[----:B--2---:R-:W-:Y:S05]  /*c190*/  @!P0 NANOSLEEP.SYNCS 0x989680 ;  /* 0x009896800000895d */ /* 0x004fea0003900000 */
[----:B------:R-:W2:Y:S02]  /*c1a0*/  @!P0 SYNCS.PHASECHK.TRANS64 P0, [R0+URZ], R3 ;  /* 0x00000003000085a7 */ /* 0x000ea400080010ff */
[----:B--2---:R-:W-:Y:S05]  /*c1b0*/  @!P0 BRA `(.L_x_149) ;  /* 0xfffffffc00f08947 */ /* 0x004fea000383ffff */
[----:B------:R-:W-:Y:S05]  /*c1c0*/  BRA `(.L_x_150) ;  /* 0xffffff68008c7947 */ /* 0x000fea000383ffff */
.L_x_44:
[----:B------:R-:W-:-:S07]  /*c1d0*/  MOV R0, UR5 ;  /* 0x0000000500007c02 */ /* 0x000fce0008000f00 */
.L_x_151:
[----:B-1----:R1:W2:Y:S02]  /*c1e0*/  SYNCS.PHASECHK.TRANS64.TRYWAIT P0, [R0+URZ], R3 ;  /* 0x00000003000075a7 */ /* 0x0022a400080011ff */
[----:B--2---:R-:W-:Y:S05]  /*c1f0*/  @!P0 NANOSLEEP.SYNCS 0x989680 ;  /* 0x009896800000895d */ /* 0x004fea0003900000 */
[----:B------:R-:W2:Y:S02]  /*c200*/  @!P0 SYNCS.PHASECHK.TRANS64 P0, [R0+URZ], R3 ;  /* 0x00000003000085a7 */ /* 0x000ea400080010ff */
[----:B--2---:R-:W-:Y:S05]  /*c210*/  @!P0 BRA `(.L_x_151) ;  /* 0xfffffffc00f08947 */ /* 0x004fea000383ffff */
[----:B------:R-:W-:Y:S05]  /*c220*/  BRA `(.L_x_152) ;  /* 0xffffff6800987947 */ /* 0x000fea000383ffff */
.L_x_45:
[----:B------:R-:W-:-:S07]  /*c230*/  MOV R0, UR5 ;  /* 0x0000000500007c02 */ /* 0x000fce0008000f00 */
.L_x_153:
[----:B-1----:R1:W2:Y:S02]  /*c240*/  SYNCS.PHASECHK.TRANS64.TRYWAIT P0, [R0+URZ], R3 ;  /* 0x00000003000075a7 */ /* 0x0022a400080011ff */
[----:B--2---:R-:W-:Y:S05]  /*c250*/  @!P0 NANOSLEEP.SYNCS 0x989680 ;  /* 0x009896800000895d */ /* 0x004fea0003900000 */
[----:B------:R-:W2:Y:S02]  /*c260*/  @!P0 SYNCS.PHASECHK.TRANS64 P0, [R0+URZ], R3 ;  /* 0x00000003000085a7 */ /* 0x000ea400080010ff */
[----:B--2---:R-:W-:Y:S05]  /*c270*/  @!P0 BRA `(.L_x_153) ;  /* 0xfffffffc00f08947 */ /* 0x004fea000383ffff */
[----:B------:R-:W-:Y:S05]  /*c280*/  BRA `(.L_x_154) ;  /* 0xffffff6800a47947 */ /* 0x000fea000383ffff */
.L_x_46:
[----:B------:R-:W-:-:S07]  /*c290*/  MOV R0, UR5 ;  /* 0x0000000500007c02 */ /* 0x000fce0008000f00 */
.L_x_155:
[----:B-1----:R1:W2:Y:S02]  /*c2a0*/  SYNCS.PHASECHK.TRANS64.TRYWAIT P0, [R0+URZ], R3 ;  /* 0x00000003000075a7 */ /* 0x0022a400080011ff */
[----:B--2---:R-:W-:Y:S05]  /*c2b0*/  @!P0 NANOSLEEP.SYNCS 0x989680 ;  /* 0x009896800000895d */ /* 0x004fea0003900000 */
[----:B------:R-:W2:Y:S02]  /*c2c0*/  @!P0 SYNCS.PHASECHK.TRANS64 P0, [R0+URZ], R3 ;  /* 0x00000003000085a7 */ /* 0x000ea400080010ff */
[----:B--2---:R-:W-:Y:S05]  /*c2d0*/  @!P0 BRA `(.L_x_155) ;  /* 0xfffffffc00f08947 */ /* 0x004fea000383ffff */
[----:B------:R-:W-:Y:S05]  /*c2e0*/  BRA `(.L_x_156) ;  /* 0xffffff6800b07947 */ /* 0x000fea000383ffff */
.L_x_49:
[----:B-1----:R1:W2:Y:S02]  /*c2f0*/  SYNCS.PHASECHK.TRANS64.TRYWAIT P0, [R2+URZ+0xe0], R5 ;  /* 0x0000e005020075a7 */ /* 0x0022a400080011ff */
[----:B--2---:R-:W-:Y:S05]  /*c300*/  @!P0 NANOSLEEP.SYNCS 0x989680 ;  /* 0x009896800000895d */ /* 0x004fea0003900000 */
[----:B------:R-:W2:Y:S02]  /*c310*/  @!P0 SYNCS.PHASECHK.TRANS64 P0, [R2+URZ+0xe0], R5 ;  /* 0x0000e005020085a7 */ /* 0x000ea400080010ff */
[----:B--2---:R-:W-:Y:S05]  /*c320*/  @!P0 BRA `(.L_x_49) ;  /* 0xfffffffc00f08947 */ /* 0x004fea000383ffff */
[----:B------:R-:W-:Y:S05]  /*c330*/  BRA `(.L_x_157) ;  /* 0xffffff6c000c7947 */ /* 0x000fea000383ffff */
.L_x_50:
[----:B------:R-:W-:-:S07]  /*c340*/  MOV R2, UR4 ;  /* 0x0000000400027c02 */ /* 0x000fce0008000f00 */
.L_x_158:
[----:B-1----:R1:W2:Y:S02]  /*c350*/  SYNCS.PHASECHK.TRANS64.TRYWAIT P0, [R2+URZ+0xb0], R5 ;  /* 0x0000b005020075a7 */ /* 0x0022a400080011ff */
[----:B--2---:R-:W-:Y:S05]  /*c360*/  @!P0 NANOSLEEP.SYNCS 0x989680 ;  /* 0x009896800000895d */ /* 0x004fea0003900000 */
[----:B------:R-:W2:Y:S02]  /*c370*/  @!P0 SYNCS.PHASECHK.TRANS64 P0, [R2+URZ+0xb0], R5 ;  /* 0x0000b005020085a7 */ /* 0x000ea400080010ff */
[----:B--2---:R-:W-:Y:S05]  /*c380*/  @!P0 BRA `(.L_x_158) ;  /* 0xfffffffc00f08947 */ /* 0x004fea000383ffff */
[----:B------:R-:W-:Y:S05]  /*c390*/  BRA `(.L_x_159) ;  /* 0xffffff6c001c7947 */ /* 0x000fea000383ffff */
.L_x_51:
[----:B-1----:R1:W2:Y:S02]  /*c3a0*/  SYNCS.PHASECHK.TRANS64.TRYWAIT P1, [R2+URZ+0xa0], R5 ;  /* 0x0000a005020075a7 */ /* 0x0022a400080211ff */
[----:B--2---:R-:W-:Y:S05]  /*c3b0*/  @!P1 NANOSLEEP.SYNCS 0x989680 ;  /* 0x009896800000995d */ /* 0x004fea0003900000 */
[----:B------:R-:W2:Y:S02]  /*c3c0*/  @!P1 SYNCS.PHASECHK.TRANS64 P1, [R2+URZ+0xa0], R5 ;  /* 0x0000a005020095a7 */ /* 0x000ea400080210ff */
[----:B--2---:R-:W-:Y:S05]  /*c3d0*/  @!P1 BRA `(.L_x_51) ;  /* 0xfffffffc00f09947 */ /* 0x004fea000383ffff */
[----:B------:R-:W-:Y:S05]  /*c3e0*/  BRA `(.L_x_160) ;  /* 0xffffff6c004c7947 */ /* 0x000fea000383ffff */
.L_x_54:
[----:B------:R-:W-:-:S07]  /*c3f0*/  MOV R0, UR4 ;  /* 0x0000000400007c02 */ /* 0x000fce0008000f00 */
.L_x_161:
[----:B-1----:R1:W2:Y:S02]  /*c400*/  SYNCS.PHASECHK.TRANS64.TRYWAIT P0, [R0+URZ+0xb0], R3 ;  /* 0x0000b003000075a7 */ /* 0x0022a400080011ff */
[----:B--2---:R-:W-:Y:S05]  /*c410*/  @!P0 NANOSLEEP.SYNCS 0x989680 ;  /* 0x009896800000895d */ /* 0x004fea0003900000 */
[----:B------:R-:W2:Y:S02]  /*c420*/  @!P0 SYNCS.PHASECHK.TRANS64 P0, [R0+URZ+0xb0], R3 ;  /* 0x0000b003000085a7 */ /* 0x000ea400080010ff */
[----:B--2---:R-:W-:Y:S05]  /*c430*/  @!P0 BRA `(.L_x_161) ;  /* 0xfffffffc00f08947 */ /* 0x004fea000383ffff */
[----:B------:R-:W-:Y:S05]  /*c440*/  BRA `(.L_x_53) ;  /* 0xffffff6c00a07947 */ /* 0x000fea000383ffff */
.L_x_63:
[----:B-1----:R-:W-:-:S04]  /*c450*/  MOV R0, UR5 ;  /* 0x0000000500007c02 */ /* 0x002fc80008000f00 */
[----:B------:R1:W2:Y:S03]  /*c460*/  SYNCS.PHASECHK.TRANS64.TRYWAIT P0, [R0+URZ+0x8], R7 ;  /* 0x00000807000075a7 */ /* 0x0002a600080011ff */
[----:B--2---:R-:W-:Y:S05]  /*c470*/  @!P0 NANOSLEEP.SYNCS 0x989680 ;  /* 0x009896800000895d */ /* 0x004fea0003900000 */
[----:B------:R-:W2:Y:S02]  /*c480*/  @!P0 SYNCS.PHASECHK.TRANS64 P0, [R0+URZ+0x8], R7 ;  /* 0x00000807000085a7 */ /* 0x000ea400080010ff */
[----:B--2---:R-:W-:Y:S05]  /*c490*/  @!P0 BRA `(.L_x_63) ;  /* 0xfffffffc00ec8947 */ /* 0x004fea000383ffff */
[----:B------:R-:W-:Y:S05]  /*c4a0*/  BRA `(.L_x_62) ;  /* 0xffffff7000547947 */ /* 0x000fea000383ffff */
.L_x_65:
[----:B------:R-:W-:Y:S01]  /*c4b0*/  BSSY B0, `(.L_x_162) ;  /* 0x0000006000007945 */ /* 0x000fe20003800000 */
[----:B------:R-:W-:-:S07]  /*c4c0*/  MOV R15, 0xffffffff ;  /* 0xffffffff000f7802 */ /* 0x000fce0000000f00 */
[----:B-1---5:R-:W-:Y:S05]  /*c4d0*/  WARPSYNC.COLLECTIVE R15, `(.L_x_163) ;  /* 0x000000000f0c7348 */ /* 0x022fea0003c00000 */
[----:B------:R-:W-:Y:S02]  /*c4e0*/  ELECT P6, UR79, PT ;  /* 0x00000000004f782f */ /* 0x000fe400038c0000 */
[----:B------:R-:W-:Y:S01]  /*c4f0*/  MOV R14, UR79 ;  /* 0x0000004f000e7c02 */ /* 0x000fe20008000f00 */
[----:B-1---5:R-:W-:Y:S10]  /*c500*/  ENDCOLLECTIVE ;  /* 0x000000000000791b */ /* 0x022ff40003800000 */
.L_x_163:
[----:B------:R-:W-:Y:S05]  /*c510*/  BSYNC B0 ;  /* 0x0000000000007941 */ /* 0x000fea0003800000 */
.L_x_162:
[----:B------:R-:W-:Y:S01]  /*c520*/  PLOP3.LUT P0, PT, P6, PT, PT, 0x80, 0x8 ;  /* 0x000000000008781c */ /* 0x000fe2000370f070 */
[----:B------:R-:W-:-:S12]  /*c530*/  BRA `(.L_x_164) ;  /* 0xffffff7000807947 */ /* 0x000fd8000383ffff */
.L_x_67:
[----:B-1----:R-:W-:-:S04]  /*c540*/  MOV R0, UR5 ;  /* 0x0000000500007c02 */ /* 0x002fc80008000f00 */
[----:B------:R1:W2:Y:S03]  /*c550*/  SYNCS.PHASECHK.TRANS64.TRYWAIT P0, [R0+URZ+0x8], R5 ;  /* 0x00000805000075a7 */ /* 0x0002a600080011ff */
[----:B--2---:R-:W-:Y:S05]  /*c560*/  @!P0 NANOSLEEP.SYNCS 0x989680 ;  /* 0x009896800000895d */ /* 0x004fea0003900000 */
[----:B------:R-:W2:Y:S02]  /*c570*/  @!P0 SYNCS.PHASECHK.TRANS64 P0, [R0+URZ+0x8], R5 ;  /* 0x00000805000085a7 */ /* 0x000ea400080010ff */
[----:B--2---:R-:W-:Y:S05]  /*c580*/  @!P0 BRA `(.L_x_67) ;  /* 0xfffffffc00ec8947 */ /* 0x004fea000383ffff */
[----:B------:R-:W-:Y:S05]  /*c590*/  BRA `(.L_x_66) ;  /* 0xffffff7000847947 */ /* 0x000fea000383ffff */
.L_x_68:
[----:B-1----:R1:W2:Y:S02]  /*c5a0*/  SYNCS.PHASECHK.TRANS64.TRYWAIT P0, [R0+URZ+0xa0], R5 ;  /* 0x0000a005000075a7 */ /* 0x0022a400080011ff */
[----:B--2---:R-:W-:Y:S05]  /*c5b0*/  @!P0 NANOSLEEP.SYNCS 0x989680 ;  /* 0x009896800000895d */ /* 0x004fea0003900000 */
[----:B------:R-:W2:Y:S02]  /*c5c0*/  @!P0 SYNCS.PHASECHK.TRANS64 P0, [R0+URZ+0xa0], R5 ;  /* 0x0000a005000085a7 */ /* 0x000ea400080010ff */
[----:B--2---:R-:W-:Y:S05]  /*c5d0*/  @!P0 BRA `(.L_x_68) ;  /* 0xfffffffc00f08947 */ /* 0x004fea000383ffff */
[----:B------:R-:W-:Y:S05]  /*c5e0*/  BRA `(.L_x_165) ;  /* 0xffffff7400707947 */ /* 0x000fea000383ffff */
.L_x_70:
[----:B------:R-:W-:-:S07]  /*c5f0*/  MOV R0, UR31 ;  /* 0x0000001f00007c02 */ /* 0x000fce0008000f00 */
.L_x_166:
[----:B-1----:R1:W2:Y:S02]  /*c600*/  SYNCS.PHASECHK.TRANS64.TRYWAIT P0, [R0+URZ+0xd0], R5 ;  /* 0x0000d005000075a7 */ /* 0x0022a400080011ff */
[----:B--2---:R-:W-:Y:S05]  /*c610*/  @!P0 NANOSLEEP.SYNCS 0x989680 ;  /* 0x009896800000895d */ /* 0x004fea0003900000 */
[----:B------:R-:W2:Y:S02]  /*c620*/  @!P0 SYNCS.PHASECHK.TRANS64 P0, [R0+URZ+0xd0], R5 ;  /* 0x0000d005000085a7 */ /* 0x000ea400080010ff */
[----:B--2---:R-:W-:Y:S05]  /*c630*/  @!P0 BRA `(.L_x_166) ;  /* 0xfffffffc00f08947 */ /* 0x004fea000383ffff */
[----:B------:R-:W-:Y:S05]  /*c640*/  BRA `(.L_x_167) ;  /* 0xffffff7400bc7947 */ /* 0x000fea000383ffff */
.L_x_73:
[----:B------:R-:W-:Y:S07]  /*c650*/  MOV R0, UR5 ;  /* 0x0000000500007c02 */ /* 0x000fee0008000f00 */
.L_x_168:
[----:B-1----:R1:W2:Y:S02]  /*c660*/  SYNCS.PHASECHK.TRANS64.TRYWAIT P0, [R0+URZ], R5 ;  /* 0x00000005000075a7 */ /* 0x0022a400080011ff */
[----:B--2---:R-:W-:Y:S05]  /*c670*/  @!P0 NANOSLEEP.SYNCS 0x989680 ;  /* 0x009896800000895d */ /* 0x004fea0003900000 */
[----:B------:R-:W2:Y:S02]  /*c680*/  @!P0 SYNCS.PHASECHK.TRANS64 P0, [R0+URZ], R5 ;  /* 0x00000005000085a7 */ /* 0x000ea400080010ff */
[----:B--2---:R-:W-:Y:S05]  /*c690*/  @!P0 BRA `(.L_x_168) ;  /* 0xfffffffc00f08947 */ /* 0x004fea000383ffff */
[----:B------:R-:W-:Y:S05]  /*c6a0*/  BRA `(.L_x_72) ;  /* 0xffffff7400d07947 */ /* 0x000fea000383ffff */
.L_x_77:
[----:B-1----:R-:W-:-:S07]  /*c6b0*/  MOV R0, UR4 ;  /* 0x0000000400007c02 */ /* 0x002fce0008000f00 */
.L_x_169:
[----:B-1----:R1:W2:Y:S02]  /*c6c0*/  SYNCS.PHASECHK.TRANS64.TRYWAIT P0, [R0+URZ], R3 ;  /* 0x00000003000075a7 */ /* 0x0022a400080011ff */
[----:B--2---:R-:W-:Y:S05]  /*c6d0*/  @!P0 NANOSLEEP.SYNCS 0x989680 ;  /* 0x009896800000895d */ /* 0x004fea0003900000 */
[----:B------:R-:W2:Y:S02]  /*c6e0*/  @!P0 SYNCS.PHASECHK.TRANS64 P0, [R0+URZ], R3 ;  /* 0x00000003000085a7 */ /* 0x000ea400080010ff */
[----:B--2---:R-:W-:Y:S05]  /*c6f0*/  @!P0 BRA `(.L_x_169) ;  /* 0xfffffffc00f08947 */ /* 0x004fea000383ffff */
[----:B------:R-:W-:Y:S05]  /*c700*/  BRA `(.L_x_170) ;  /* 0xffffff7800c47947 */ /* 0x000fea000383ffff */
.L_x_80:
[----:B------:R-:W-:-:S07]  /*c710*/  MOV R0, UR26 ;  /* 0x0000001a00007c02 */ /* 0x000fce0008000f00 */
.L_x_171:
[----:B-1----:R1:W2:Y:S02]  /*c720*/  SYNCS.PHASECHK.TRANS64.TRYWAIT P1, [R0+URZ+0x100], R3 ;  /* 0x00010003000075a7 */ /* 0x0022a400080211ff */
[----:B--2---:R-:W-:Y:S05]  /*c730*/  @!P1 NANOSLEEP.SYNCS 0x989680 ;  /* 0x009896800000995d */ /* 0x004fea0003900000 */
[----:B------:R-:W2:Y:S02]  /*c740*/  @!P1 SYNCS.PHASECHK.TRANS64 P1, [R0+URZ+0x100], R3 ;  /* 0x00010003000095a7 */ /* 0x000ea400080210ff */
[----:B--2---:R-:W-:Y:S05]  /*c750*/  @!P1 BRA `(.L_x_171) ;  /* 0xfffffffc00f09947 */ /* 0x004fea000383ffff */
[----:B------:R-:W-:Y:S05]  /*c760*/  BRA `(.L_x_172) ;  /* 0xffffff7c00107947 */ /* 0x000fea000383ffff */
.L_x_85:
[----:B--2---:R2:W3:Y:S02]  /*c770*/  SYNCS.PHASECHK.TRANS64.TRYWAIT P0, [R12+URZ+0xa0], R9 ;  /* 0x0000a0090c0075a7 */ /* 0x0044e400080011ff */
[----:B---3--:R-:W-:Y:S05]  /*c780*/  @!P0 NANOSLEEP.SYNCS 0x989680 ;  /* 0x009896800000895d */ /* 0x008fea0003900000 */
[----:B------:R-:W3:Y:S02]  /*c790*/  @!P0 SYNCS.PHASECHK.TRANS64 P0, [R12+URZ+0xa0], R9 ;  /* 0x0000a0090c0085a7 */ /* 0x000ee400080010ff */
[----:B---3--:R-:W-:Y:S05]  /*c7a0*/  @!P0 BRA `(.L_x_85) ;  /* 0xfffffffc00f08947 */ /* 0x008fea000383ffff */
[----:B------:R-:W-:Y:S05]  /*c7b0*/  BRA `(.L_x_173) ;  /* 0xffffff8000387947 */ /* 0x000fea000383ffff */
.L_x_88:
[----:B------:R-:W-:Y:S07]  /*c7c0*/  MOV R0, UR21 ;  /* 0x0000001500007c02 */ /* 0x000fee0008000f00 */
.L_x_174:
[----:B--2---:R2:W3:Y:S02]  /*c7d0*/  SYNCS.PHASECHK.TRANS64.TRYWAIT P2, [R0+URZ+0x98], R11 ;  /* 0x0000980b000075a7 */ /* 0x0044e400080411ff */
[----:B---3--:R-:W-:Y:S05]  /*c7e0*/  @!P2 NANOSLEEP.SYNCS 0x989680 ;  /* 0x009896800000a95d */ /* 0x008fea0003900000 */
[----:B------:R-:W3:Y:S02]  /*c7f0*/  @!P2 SYNCS.PHASECHK.TRANS64 P2, [R0+URZ+0x98], R11 ;  /* 0x0000980b0000a5a7 */ /* 0x000ee400080410ff */
[----:B---3--:R-:W-:Y:S05]  /*c800*/  @!P2 BRA `(.L_x_174) ;  /* 0xfffffffc00f0a947 */ /* 0x008fea000383ffff */
[----:B------:R-:W-:Y:S05]  /*c810*/  BRA `(.L_x_87) ;  /* 0xffffff8400a07947 */ /* 0x000fea000383ffff */
.L_x_91:
[----:B--2---:R-:W-:Y:S07]  /*c820*/  MOV R0, UR21 ;  /* 0x0000001500007c02 */ /* 0x004fee0008000f00 */
.L_x_175:
[----:B--2---:R2:W3:Y:S02]  /*c830*/  SYNCS.PHASECHK.TRANS64.TRYWAIT P0, [R0+URZ+0x70], R9 ;  /* 0x00007009000075a7 */ /* 0x0044e400080011ff */
[----:B---3--:R-:W-:Y:S05]  /*c840*/  @!P0 NANOSLEEP.SYNCS 0x989680 ;  /* 0x009896800000895d */ /* 0x008fea0003900000 */
[----:B------:R-:W3:Y:S02]  /*c850*/  @!P0 SYNCS.PHASECHK.TRANS64 P0, [R0+URZ+0x70], R9 ;  /* 0x00007009000085a7 */ /* 0x000ee400080010ff */
[----:B---3--:R-:W-:Y:S05]  /*c860*/  @!P0 BRA `(.L_x_175) ;  /* 0xfffffffc00f08947 */ /* 0x008fea000383ffff */
[----:B------:R-:W-:Y:S05]  /*c870*/  BRA `(.L_x_176) ;  /* 0xffffff8400fc7947 */ /* 0x000fea000383ffff */
.L_x_92:
[----:B------:R-:W-:Y:S07]  /*c880*/  MOV R0, UR21 ;  /* 0x0000001500007c02 */ /* 0x000fee0008000f00 */
.L_x_177:
[----:B--2---:R2:W3:Y:S02]  /*c890*/  SYNCS.PHASECHK.TRANS64.TRYWAIT P0, [R0+URZ+0x78], R9 ;  /* 0x00007809000075a7 */ /* 0x0044e400080011ff */
[----:B---3--:R-:W-:Y:S05]  /*c8a0*/  @!P0 NANOSLEEP.SYNCS 0x989680 ;  /* 0x009896800000895d */ /* 0x008fea0003900000 */
[----:B------:R-:W3:Y:S02]  /*c8b0*/  @!P0 SYNCS.PHASECHK.TRANS64 P0, [R0+URZ+0x78], R9 ;  /* 0x00007809000085a7 */ /* 0x000ee400080010ff */
[----:B---3--:R-:W-:Y:S05]  /*c8c0*/  @!P0 BRA `(.L_x_177) ;  /* 0xfffffffc00f08947 */ /* 0x008fea000383ffff */
[----:B------:R-:W-:Y:S05]  /*c8d0*/  BRA `(.L_x_178) ;  /* 0xffffff8800387947 */ /* 0x000fea000383ffff */
.L_x_93:
[----:B------:R-:W-:Y:S07]  /*c8e0*/  MOV R0, UR21 ;  /* 0x0000001500007c02 */ /* 0x000fee0008000f00 */
.L_x_179:
[----:B--2---:R2:W3:Y:S02]  /*c8f0*/  SYNCS.PHASECHK.TRANS64.TRYWAIT P0, [R0+URZ+0x80], R9 ;  /* 0x00008009000075a7 */ /* 0x0044e400080011ff */
[----:B---3--:R-:W-:Y:S05]  /*c900*/  @!P0 NANOSLEEP.SYNCS 0x989680 ;  /* 0x009896800000895d */ /* 0x008fea0003900000 */
[----:B------:R-:W3:Y:S02]  /*c910*/  @!P0 SYNCS.PHASECHK.TRANS64 P0, [R0+URZ+0x80], R9 ;  /* 0x00008009000085a7 */ /* 0x000ee400080010ff */
[----:B---3--:R-:W-:Y:S05]  /*c920*/  @!P0 BRA `(.L_x_179) ;  /* 0xfffffffc00f08947 */ /* 0x008fea000383ffff */
[----:B------:R-:W-:Y:S05]  /*c930*/  BRA `(.L_x_180) ;  /* 0xffffff8800807947 */ /* 0x000fea000383ffff */
.L_x_94:
[----:B------:R-:W-:Y:S07]  /*c940*/  MOV R0, UR21 ;  /* 0x0000001500007c02 */ /* 0x000fee0008000f00 */
.L_x_181:
[----:B--2---:R2:W3:Y:S02]  /*c950*/  SYNCS.PHASECHK.TRANS64.TRYWAIT P0, [R0+URZ+0x88], R9 ;  /* 0x00008809000075a7 */ /* 0x0044e400080011ff */
[----:B---3--:R-:W-:Y:S05]  /*c960*/  @!P0 NANOSLEEP.SYNCS 0x989680 ;  /* 0x009896800000895d */ /* 0x008fea0003900000 */
[----:B------:R-:W3:Y:S02]  /*c970*/  @!P0 SYNCS.PHASECHK.TRANS64 P0, [R0+URZ+0x88], R9 ;  /* 0x00008809000085a7 */ /* 0x000ee400080010ff */
[----:B---3--:R-:W-:Y:S05]  /*c980*/  @!P0 BRA `(.L_x_181) ;  /* 0xfffffffc00f08947 */ /* 0x008fea000383ffff */
[----:B------:R-:W-:Y:S05]  /*c990*/  BRA `(.L_x_182) ;  /* 0xffffff8800c47947 */ /* 0x000fea000383ffff */
.L_x_96:
[----:B------:R-:W-:-:S07]  /*c9a0*/  MOV R0, UR21 ;  /* 0x0000001500007c02 */ /* 0x000fce0008000f00 */
.L_x_183:
[----:B---3--:R3:W4:Y:S02]  /*c9b0*/  SYNCS.PHASECHK.TRANS64.TRYWAIT P0, [R0+URZ+0x70], R3 ;  /* 0x00007003000075a7 */ /* 0x00872400080011ff */
[----:B----4-:R-:W-:Y:S05]  /*c9c0*/  @!P0 NANOSLEEP.SYNCS 0x989680 ;  /* 0x009896800000895d */ /* 0x010fea0003900000 */
[----:B------:R-:W4:Y:S02]  /*c9d0*/  @!P0 SYNCS.PHASECHK.TRANS64 P0, [R0+URZ+0x70], R3 ;  /* 0x00007003000085a7 */ /* 0x000f2400080010ff */
[----:B----4-:R-:W-:Y:S05]  /*c9e0*/  @!P0 BRA `(.L_x_183) ;  /* 0xfffffffc00f08947 */ /* 0x010fea000383ffff */
[----:B------:R-:W-:Y:S05]  /*c9f0*/  BRA `(.L_x_184) ;  /* 0xffffff8c00387947 */ /* 0x000fea000383ffff */
.L_x_97:
[----:B---3--:R-:W-:-:S07]  /*ca00*/  MOV R0, UR21 ;  /* 0x0000001500007c02 */ /* 0x008fce0008000f00 */
.L_x_185:
[----:B---3--:R3:W4:Y:S02]  /*ca10*/  SYNCS.PHASECHK.TRANS64.TRYWAIT P0, [R0+URZ+0x78], R3 ;  /* 0x00007803000075a7 */ /* 0x00872400080011ff */
[----:B----4-:R-:W-:Y:S05]  /*ca20*/  @!P0 NANOSLEEP.SYNCS 0x989680 ;  /* 0x009896800000895d */ /* 0x010fea0003900000 */
[----:B------:R-:W4:Y:S02]  /*ca30*/  @!P0 SYNCS.PHASECHK.TRANS64 P0, [R0+URZ+0x78], R3 ;  /* 0x00007803000085a7 */ /* 0x000f2400080010ff */
[----:B----4-:R-:W-:Y:S05]  /*ca40*/  @!P0 BRA `(.L_x_185) ;  /* 0xfffffffc00f08947 */ /* 0x010fea000383ffff */
[----:B------:R-:W-:Y:S05]  /*ca50*/  BRA `(.L_x_186) ;  /* 0xffffff8c00287947 */ /* 0x000fea000383ffff */
.L_x_98:
[----:B---3--:R-:W-:-:S07]  /*ca60*/  MOV R0, UR21 ;  /* 0x0000001500007c02 */ /* 0x008fce0008000f00 */
.L_x_187:
[----:B---3--:R3:W4:Y:S02]  /*ca70*/  SYNCS.PHASECHK.TRANS64.TRYWAIT P0, [R0+URZ+0x80], R3 ;  /* 0x00008003000075a7 */ /* 0x00872400080011ff */
[----:B----4-:R-:W-:Y:S05]  /*ca80*/  @!P0 NANOSLEEP.SYNCS 0x989680 ;  /* 0x009896800000895d */ /* 0x010fea0003900000 */
[----:B------:R-:W4:Y:S02]  /*ca90*/  @!P0 SYNCS.PHASECHK.TRANS64 P0, [R0+URZ+0x80], R3 ;  /* 0x00008003000085a7 */ /* 0x000f2400080010ff */
[----:B----4-:R-:W-:Y:S05]  /*caa0*/  @!P0 BRA `(.L_x_187) ;  /* 0xfffffffc00f08947 */ /* 0x010fea000383ffff */
[----:B------:R-:W-:Y:S05]  /*cab0*/  BRA `(.L_x_188) ;  /* 0xffffff8c00187947 */ /* 0x000fea000383ffff */
.L_x_100:
[----:B--2---:R2:W4:Y:S02]  /*cac0*/  SYNCS.PHASECHK.TRANS64.TRYWAIT P0, [R3+URZ+0xa0], R0 ;  /* 0x0000a000030075a7 */ /* 0x00452400080011ff */
[----:B----4-:R-:W-:Y:S05]  /*cad0*/  @!P0 NANOSLEEP.SYNCS 0x989680 ;  /* 0x009896800000895d */ /* 0x010fea0003900000 */
[----:B------:R-:W4:Y:S02]  /*cae0*/  @!P0 SYNCS.PHASECHK.TRANS64 P0, [R3+URZ+0xa0], R0 ;  /* 0x0000a000030085a7 */ /* 0x000f2400080010ff */
[----:B----4-:R-:W-:Y:S05]  /*caf0*/  @!P0 BRA `(.L_x_100) ;  /* 0xfffffffc00f08947 */ /* 0x010fea000383ffff */
[----:B------:R-:W-:Y:S05]  /*cb00*/  BRA `(.L_x_189) ;  /* 0xffffff8c00e07947 */ /* 0x000fea000383ffff */
.L_x_111:
[----:B-1----:R1:W2:Y:S02]  /*cb10*/  SYNCS.PHASECHK.TRANS64.TRYWAIT P1, [R3+URZ+0x50], R0 ;  /* 0x00005000030075a7 */ /* 0x0022a400080211ff */
[----:B--2---:R-:W-:Y:S05]  /*cb20*/  @!P1 NANOSLEEP.SYNCS 0x989680 ;  /* 0x009896800000995d */ /* 0x004fea0003900000 */
[----:B------:R-:W2:Y:S02]  /*cb30*/  @!P1 SYNCS.PHASECHK.TRANS64 P1, [R3+URZ+0x50], R0 ;  /* 0x00005000030095a7 */ /* 0x000ea400080210ff */
[----:B--2---:R-:W-:Y:S05]  /*cb40*/  @!P1 BRA `(.L_x_111) ;  /* 0xfffffffc00f09947 */ /* 0x004fea000383ffff */
[----:B------:R-:W-:Y:S05]  /*cb50*/  BRA `(.L_x_110) ;  /* 0xffffff9c004c7947 */ /* 0x000fea000383ffff */
.L_x_113:
[----:B--2---:R2:W3:Y:S02]  /*cb60*/  SYNCS.PHASECHK.TRANS64.TRYWAIT P0, [R165+URZ+0xc0], R2 ;  /* 0x0000c002a50075a7 */ /* 0x0044e400080011ff */
[----:B---3--:R-:W-:Y:S05]  /*cb70*/  @!P0 NANOSLEEP.SYNCS 0x989680 ;  /* 0x009896800000895d */ /* 0x008fea0003900000 */
[----:B------:R-:W3:Y:S02]  /*cb80*/  @!P0 SYNCS.PHASECHK.TRANS64 P0, [R165+URZ+0xc0], R2 ;  /* 0x0000c002a50085a7 */ /* 0x000ee400080010ff */
[----:B---3--:R-:W-:Y:S05]  /*cb90*/  @!P0 BRA `(.L_x_113) ;  /* 0xfffffffc00f08947 */ /* 0x008fea000383ffff */
[----:B------:R-:W-:Y:S05]  /*cba0*/  BRA `(.L_x_112) ;  /* 0xffffff9c00a87947 */ /* 0x000fea000383ffff */
.L_x_122:
[----:B--2---:R2:W3:Y:S02]  /*cbb0*/  SYNCS.PHASECHK.TRANS64.TRYWAIT P0, [R191+URZ+0x50], R0 ;  /* 0x00005000bf0075a7 */ /* 0x0044e400080011ff */
[----:B---3--:R-:W-:Y:S05]  /*cbc0*/  @!P0 NANOSLEEP.SYNCS 0x989680 ;  /* 0x009896800000895d */ /* 0x008fea0003900000 */
[----:B------:R-:W3:Y:S02]  /*cbd0*/  @!P0 SYNCS.PHASECHK.TRANS64 P0, [R191+URZ+0x50], R0 ;  /* 0x00005000bf0085a7 */ /* 0x000ee400080010ff */
[----:B---3--:R-:W-:Y:S05]  /*cbe0*/  @!P0 BRA `(.L_x_122) ;  /* 0xfffffffc00f08947 */ /* 0x008fea000383ffff */
[----:B------:R-:W-:Y:S05]  /*cbf0*/  BRA `(.L_x_121) ;  /* 0xffffffb000b47947 */ /* 0x000fea000383ffff */
.L_x_131:
[----:B--2---:R2:W3:Y:S02]  /*cc00*/  SYNCS.PHASECHK.TRANS64.TRYWAIT P0, [R0+URZ+0x50], R9 ;  /* 0x00005009000075a7 */ /* 0x0044e400080011ff */
[----:B---3--:R-:W-:Y:S05]  /*cc10*/  @!P0 NANOSLEEP.SYNCS 0x989680 ;  /* 0x009896800000895d */ /* 0x008fea0003900000 */
[----:B------:R-:W3:Y:S02]  /*cc20*/  @!P0 SYNCS.PHASECHK.TRANS64 P0, [R0+URZ+0x50], R9 ;  /* 0x00005009000085a7 */ /* 0x000ee400080010ff */
[----:B---3--:R-:W-:Y:S05]  /*cc30*/  @!P0 BRA `(.L_x_131) ;  /* 0xfffffffc00f08947 */ /* 0x008fea000383ffff */
[----:B------:R-:W-:Y:S05]  /*cc40*/  BRA `(.L_x_130) ;  /* 0xffffffc8000c7947 */ /* 0x000fea000383ffff */
.L_x_140:
[----:B--2---:R2:W3:Y:S02]  /*cc50*/  SYNCS.PHASECHK.TRANS64.TRYWAIT P0, [R0+URZ+0x50], R7 ;  /* 0x00005007000075a7 */ /* 0x0044e400080011ff */
[----:B---3--:R-:W-:Y:S05]  /*cc60*/  @!P0 NANOSLEEP.SYNCS 0x989680 ;  /* 0x009896800000895d */ /* 0x008fea0003900000 */
[----:B------:R-:W3:Y:S02]  /*cc70*/  @!P0 SYNCS.PHASECHK.TRANS64 P0, [R0+URZ+0x50], R7 ;  /* 0x00005007000085a7 */ /* 0x000ee400080010ff */
[----:B---3--:R-:W-:Y:S05]  /*cc80*/  @!P0 BRA `(.L_x_140) ;  /* 0xfffffffc00f08947 */ /* 0x008fea000383ffff */
[----:B------:R-:W-:Y:S05]  /*cc90*/  BRA `(.L_x_139) ;  /* 0xffffffdc00707947 */ /* 0x000fea000383ffff */
        .weak           $__internal_0_$__cuda_sm10x_tcgen05_guardrail_trap_col_being_dealloced_not_returned_by_alloc
        .type           $__internal_0_$__cuda_sm10x_tcgen05_guardrail_trap_col_being_dealloced_not_returned_by_alloc,@function
        .size           $__internal_0_$__cuda_sm10x_tcgen05_guardrail_trap_col_being_dealloced_not_returned_by_alloc,($__internal_1_$__cuda_sm10x_tcgen05_guardrail_trap_phase_invalid_during_alloc - $__internal_0_$__cuda_sm10x_tcgen05_guardrail_trap_col_being_dealloced_not_returned_by_alloc)
$__internal_0_$__cuda_sm10x_tcgen05_guardrail_trap_col_being_dealloced_not_returned_by_alloc:
[----:B------:R-:W-:Y:S05]  /*cca0*/  BPT.TRAP 0x1 ;  /* 0x000000040000795c */ /* 0x000fea0000300000 */
[----:B------:R-:W-:-:S04]  /*ccb0*/  HFMA2 R3, -RZ, RZ, 0, 0 ;  /* 0x00000000ff037431 */ /* 0x000fc800000001ff */
[----:B------:R-:W-:Y:S05]  /*ccc0*/  RET.REL.NODEC R2 `(_ZN7cutlass13device_kernelINS_4gemm6kernel13GemmUniversalIN4cute5tupleIJiiiiEEENS1_10collective13CollectiveMmaINS1_35MainloopSm100TmaUmmaWarpSpecializedILi5ELi2ELi2ENS5_IJNS4_1CILi4EEESB_NSA_ILi1EEEEEEEENS5_IJNSA_ILi256EEESF_NSA_ILi128EEEEEENS_12float_e5m2_tENS5_IJlSC_lEEESI_SJ_NS4_8TiledMMAINS4_8MMA_AtomIJNS4_10MMA_TraitsINS4_25SM100_MMA_F8F6F4_2x1SM_SSEJSI_SI_fSF_SF_NS4_17integral_constantINS4_4UMMA5MajorELSQ_0EEESR_NSO_INSP_7ScaleInELSS_0EEEST_EEEEEENS4_6LayoutINS5_IJSC_SC_SC_EEENS5_IJNSA_ILi0EEESY_SY_EEEEENS5_IJNS4_10UnderscoreES11_S11_EEEEENS4_28SM100_TMA_2SM_LOAD_MULTICASTENS4_14ComposedLayoutINS4_7SwizzleILi3ELi4ELi3EEENS4_18smem_ptr_flag_bitsILi8EEENSW_INS5_IJNSA_ILi8EEESG_EEENS5_IJSG_SC_EEEEEEEvNS4_8identityES14_S1E_vS1F_EENS_8epilogue10collective18CollectiveEpilogueINS1H_23Sm100TmaWarpSpecializedILi4ELi2ELi64ELb0ELb0EEEJNS5_IJSG_SF_SG_EEENS5_IJNSW_ISG_SC_EENSW_INSA_ILi64EEESC_EEEEESI_SJ_SI_SJ_NS1H_6fusion15FusionCallbacksIS1L_NS1R_17LinearCombinationISI_fSI_fLNS_15FloatRoundStyleE2EEES1M_S1Q_JEEENS4_5SM1004TMEM4LOAD26SM100_TMEM_LOAD_32dp32b64xENS4_13SM90_TMA_LOADENS15_INS16_ILi2ELi4ELi3EEES19_NSW_INS5_IJS1A_S1O_EEENS5_IJS1O_SC_EEEEEEENS4_39AutoVectorizingCopyWithAssumedAlignmentILi128EEENS4_14SM90_TMA_STOREES26_S28_S28_EEEvvEEEEvNT_6ParamsE) ;  /* 0xffffff3002cc7950 */ /* 0x000fea0003c3ffff */
        .weak           $__internal_1_$__cuda_sm10x_tcgen05_guardrail_trap_phase_invalid_during_alloc
        .type           $__internal_1_$__cuda_sm10x_tcgen05_guardrail_trap_phase_invalid_during_alloc,@function
        .size           $__internal_1_$__cuda_sm10x_tcgen05_guardrail_trap_phase_invalid_during_alloc,($__internal_2_$__cuda_sm10x_tcgen05_guardrail_trap_unallocated_columns_being_dealloced - $__internal_1_$__cuda_sm10x_tcgen05_guardrail_trap_phase_invalid_during_alloc)
$__internal_1_$__cuda_sm10x_tcgen05_guardrail_trap_phase_invalid_during_alloc:
[----:B------:R-:W-:Y:S05]  /*ccd0*/  BPT.TRAP 0x1 ;  /* 0x000000040000795c */ /* 0x000fea0000300000 */
[----:B------:R-:W-:-:S04]  /*cce0*/  MOV R5, 0x0 ;  /* 0x0000000000057802 */ /* 0x000fc80000000f00 */
[----:B------:R-:W-:Y:S05]  /*ccf0*/  RET.REL.NODEC R4 `(_ZN7cutlass13device_kernelINS_4gemm6kernel13GemmUniversalIN4cute5tupleIJiiiiEEENS1_10collective13CollectiveMmaINS1_35MainloopSm100TmaUmmaWarpSpecializedILi5ELi2ELi2ENS5_IJNS4_1CILi4EEESB_NSA_ILi1EEEEEEEENS5_IJNSA_ILi256EEESF_NSA_ILi128EEEEEENS_12float_e5m2_tENS5_IJlSC_lEEESI_SJ_NS4_8TiledMMAINS4_8MMA_AtomIJNS4_10MMA_TraitsINS4_25SM100_MMA_F8F6F4_2x1SM_SSEJSI_SI_fSF_SF_NS4_17integral_constantINS4_4UMMA5MajorELSQ_0EEESR_NSO_INSP_7ScaleInELSS_0EEEST_EEEEEENS4_6LayoutINS5_IJSC_SC_SC_EEENS5_IJNSA_ILi0EEESY_SY_EEEEENS5_IJNS4_10UnderscoreES11_S11_EEEEENS4_28SM100_TMA_2SM_LOAD_MULTICASTENS4_14ComposedLayoutINS4_7SwizzleILi3ELi4ELi3EEENS4_18smem_ptr_flag_bitsILi8EEENSW_INS5_IJNSA_ILi8EEESG_EEENS5_IJSG_SC_EEEEEEEvNS4_8identityES14_S1E_vS1F_EENS_8epilogue10collective18CollectiveEpilogueINS1H_23Sm100TmaWarpSpecializedILi4ELi2ELi64ELb0ELb0EEEJNS5_IJSG_SF_SG_EEENS5_IJNSW_ISG_SC_EENSW_INSA_ILi64EEESC_EEEEESI_SJ_SI_SJ_NS1H_6fusion15FusionCallbacksIS1L_NS1R_17LinearCombinationISI_fSI_fLNS_15FloatRoundStyleE2EEES1M_S1Q_JEEENS4_5SM1004TMEM4LOAD26SM100_TMEM_LOAD_32dp32b64xENS4_13SM90_TMA_LOADENS15_INS16_ILi2ELi4ELi3EEES19_NSW_INS5_IJS1A_S1O_EEENS5_IJS1O_SC_EEEEEEENS4_39AutoVectorizingCopyWithAssumedAlignmentILi128EEENS4_14SM90_TMA_STOREES26_S28_S28_EEEvvEEEEvNT_6ParamsE) ;  /* 0xffffff3004c07950 */ /* 0x000fea0003c3ffff */
        .weak           $__internal_2_$__cuda_sm10x_tcgen05_guardrail_trap_unallocated_columns_being_dealloced
        .type           $__internal_2_$__cuda_sm10x_tcgen05_guardrail_trap_unallocated_columns_being_dealloced,@function
        .size           $__internal_2_$__cuda_sm10x_tcgen05_guardrail_trap_unallocated_columns_being_dealloced,(.L_x_191 - $__internal_2_$__cuda_sm10x_tcgen05_guardrail_trap_unallocated_columns_being_dealloced)
$__internal_2_$__cuda_sm10x_tcgen05_guardrail_trap_unallocated_columns_being_dealloced:
[----:B------:R-:W-:Y:S05]  /*cd00*/  BPT.TRAP 0x1 ;  /* 0x000000040000795c */ /* 0x000fea0000300000 */
[----:B------:R-:W-:-:S04]  /*cd10*/  HFMA2 R3, -RZ, RZ, 0, 0 ;  /* 0x00000000ff037431 */ /* 0x000fc800000001ff */
[----:B------:R-:W-:Y:S05]  /*cd20*/  RET.REL.NODEC R2 `(_ZN7cutlass13device_kernelINS_4gemm6kernel13GemmUniversalIN4cute5tupleIJiiiiEEENS1_10collective13CollectiveMmaINS1_35MainloopSm100TmaUmmaWarpSpecializedILi5ELi2ELi2ENS5_IJNS4_1CILi4EEESB_NSA_ILi1EEEEEEEENS5_IJNSA_ILi256EEESF_NSA_ILi128EEEEEENS_12float_e5m2_tENS5_IJlSC_lEEESI_SJ_NS4_8TiledMMAINS4_8MMA_AtomIJNS4_10MMA_TraitsINS4_25SM100_MMA_F8F6F4_2x1SM_SSEJSI_SI_fSF_SF_NS4_17integral_constantINS4_4UMMA5MajorELSQ_0EEESR_NSO_INSP_7ScaleInELSS_0EEEST_EEEEEENS4_6LayoutINS5_IJSC_SC_SC_EEENS5_IJNSA_ILi0EEESY_SY_EEEEENS5_IJNS4_10UnderscoreES11_S11_EEEEENS4_28SM100_TMA_2SM_LOAD_MULTICASTENS4_14ComposedLayoutINS4_7SwizzleILi3ELi4ELi3EEENS4_18smem_ptr_flag_bitsILi8EEENSW_INS5_IJNSA_ILi8EEESG_EEENS5_IJSG_SC_EEEEEEEvNS4_8identityES14_S1E_vS1F_EENS_8epilogue10collective18CollectiveEpilogueINS1H_23Sm100TmaWarpSpecializedILi4ELi2ELi64ELb0ELb0EEEJNS5_IJSG_SF_SG_EEENS5_IJNSW_ISG_SC_EENSW_INSA_ILi64EEESC_EEEEESI_SJ_SI_SJ_NS1H_6fusion15FusionCallbacksIS1L_NS1R_17LinearCombinationISI_fSI_fLNS_15FloatRoundStyleE2EEES1M_S1Q_JEEENS4_5SM1004TMEM4LOAD26SM100_TMEM_LOAD_32dp32b64xENS4_13SM90_TMA_LOADENS15_INS16_ILi2ELi4ELi3EEES19_NSW_INS5_IJS1A_S1O_EEENS5_IJS1O_SC_EEEEEEENS4_39AutoVectorizingCopyWithAssumedAlignmentILi128EEENS4_14SM90_TMA_STOREES26_S28_S28_EEEvvEEEEvNT_6ParamsE) ;  /* 0xffffff3002b47950 */ /* 0x000fea0003c3ffff */
.L_x_190:
[----:B------:R-:W-:-:S00]  /*cd30*/  BRA `(.L_x_190) ;  /* 0xfffffffc00fc7947 */ /* 0x000fc0000383ffff */
[----:B------:R-:W-:-:S00]  /*cd40*/  NOP ;  /* 0x0000000000007918 */ /* 0x000fc00000000000 */
        /* <DEDUP_REMOVED lines=11> */
.L_x_191:


//--------------------- .nv.global.init           --------------------------
	.section	.nv.global.init,"aw",@progbits
.nv.global.init:
	.type		$str$27,@object
	.size		$str$27,($str$28 - $str$27)
$str$27:
        /*0000*/ 	.byte	0x28, 0x61, 0x64, 0x64, 0x72, 0x65, 0x73, 0x73, 0x20, 0x26, 0x20, 0x6d, 0x61, 0x73, 0x6b, 0x29
        /*0010*/ 	.byte	0x20, 0x3d, 0x3d, 0x20, 0x30, 0x00
	.type		$str$28,@object
	.size		$str$28,($str$26 - $str$28)
$str$28:
        /*0016*/ 	.byte	0x2f, 0x74, 0x6d, 0x70, 0x2f, 0x63, 0x75, 0x74, 0x6c, 0x61, 0x73, 0x73, 0x5f, 0x73, 0x77, 0x65
        /*0026*/ 	.byte	0x65, 0x70, 0x5f, 0x73, 0x72, 0x63, 0x2f, 0x69, 0x6e, 0x63, 0x6c, 0x75, 0x64, 0x65, 0x2f, 0x63
        /*0036*/ 	.byte	0x75, 0x74, 0x65, 0x2f, 0x70, 0x6f, 0x69, 0x6e, 0x74, 0x65, 0x72, 0x5f, 0x66, 0x6c, 0x61, 0x67
        /*0046*/ 	.byte	0x67, 0x65, 0x64, 0x2e, 0x68, 0x70, 0x70, 0x00
	.type		$str$26,@object
	.size		$str$26,($str$25 - $str$26)
$str$26:
        /*004e*/ 	.byte	0x2f, 0x74, 0x6d, 0x70, 0x2f, 0x63, 0x75, 0x74, 0x6c, 0x61, 0x73, 0x73, 0x5f, 0x73, 0x77, 0x65
        /*005e*/ 	.byte	0x65, 0x70, 0x5f, 0x73, 0x72, 0x63, 0x2f, 0x69, 0x6e, 0x63, 0x6c, 0x75, 0x64, 0x65, 0x2f, 0x63
        /*006e*/ 	.byte	0x75, 0x74, 0x65, 0x2f, 0x61, 0x74, 0x6f, 0x6d, 0x2f, 0x63, 0x6f, 0x70, 0x79, 0x5f, 0x74, 0x72
        /*007e*/ 	.byte	0x61, 0x69, 0x74, 0x73, 0x5f, 0x73, 0x6d, 0x31, 0x30, 0x30, 0x2e, 0x68, 0x70, 0x70, 0x00
	.type		$str$25,@object
	.size		$str$25,(__unnamed_1 - $str$25)
$str$25:
        /*008d*/ 	.byte	0x28, 0x28, 0x75, 0x69, 0x6e, 0x74, 0x33, 0x32, 0x5f, 0x74, 0x28, 0x74, 0x68, 0x72, 0x65, 0x61
        /*009d*/ 	.byte	0x64, 0x49, 0x64, 0x78, 0x2e, 0x78, 0x29, 0x20, 0x2f, 0x20, 0x33, 0x32, 0x29, 0x20, 0x25, 0x20
        /*00ad*/ 	.byte	0x34, 0x29, 0x20, 0x3d, 0x3d, 0x20, 0x28, 0x28, 0x28, 0x74, 0x6d, 0x65, 0x6d, 0x5f, 0x61, 0x64
        /*00bd*/ 	.byte	0x64, 0x72, 0x20, 0x3e, 0x3e, 0x20, 0x31, 0x36, 0x29, 0x20, 0x2f, 0x20, 0x33, 0x32, 0x29, 0x20
        /*00cd*/ 	.byte	0x25, 0x20, 0x34, 0x29, 0x00
	.type		__unnamed_1,@object
	.size		__unnamed_1,(__unnamed_2 - __unnamed_1)
__unnamed_1:
        /*00d2*/ 	.byte	0x61, 0x75, 0x74, 0x6f, 0x20, 0x63, 0x75, 0x74, 0x65, 0x3a, 0x3a, 0x61, 0x73, 0x5f, 0x70, 0x6f
        /* <DEDUP_REMOVED lines=24> */
        /*0262*/ 	.byte	0x43, 0x3c, 0x38, 0x31, 0x39, 0x32, 0x3e, 0x3e, 0x3e, 0x3e, 0x5d, 0x00
	.type		__unnamed_2,@object
	.size		__unnamed_2,(__unnamed_3 - __unnamed_2)
__unnamed_2:
        /* <DEDUP_REMOVED lines=26> */
	.type		__unnamed_3,@object
	.size		__unnamed_3,(.L_3 - __unnamed_3)
__unnamed_3:
        /* <DEDUP_REMOVED lines=42> */
        /*06aa*/ 	.byte	0x3e, 0x3e, 0x3e, 0x3e, 0x5d, 0x00
.L_3:


//--------------------- .nv.shared._ZN7cutlass13device_kernelINS_4gemm6kernel13GemmUniversalIN4cute5tupleIJiiiiEEENS1_10collective13CollectiveMmaINS1_35MainloopSm100TmaUmmaWarpSpecializedILi5ELi2ELi2ENS5_IJNS4_1CILi4EEESB_NSA_ILi1EEEEEEEENS5_IJNSA_ILi256EEESF_NSA_ILi128EEEEEENS_12float_e5m2_tENS5_IJlSC_lEEESI_SJ_NS4_8TiledMMAINS4_8MMA_AtomIJNS4_10MMA_TraitsINS4_25SM100_MMA_F8F6F4_2x1SM_SSEJSI_SI_fSF_SF_NS4_17integral_constantINS4_4UMMA5MajorELSQ_0EEESR_NSO_INSP_7ScaleInELSS_0EEEST_EEEEEENS4_6LayoutINS5_IJSC_SC_SC_EEENS5_IJNSA_ILi0EEESY_SY_EEEEENS5_IJNS4_10UnderscoreES11_S11_EEEEENS4_28SM100_TMA_2SM_LOAD_MULTICASTENS4_14ComposedLayoutINS4_7SwizzleILi3ELi4ELi3EEENS4_18smem_ptr_flag_bitsILi8EEENSW_INS5_IJNSA_ILi8EEESG_EEENS5_IJSG_SC_EEEEEEEvNS4_8identityES14_S1E_vS1F_EENS_8epilogue10collective18CollectiveEpilogueINS1H_23Sm100TmaWarpSpecializedILi4ELi2ELi64ELb0ELb0EEEJNS5_IJSG_SF_SG_EEENS5_IJNSW_ISG_SC_EENSW_INSA_ILi64EEESC_EEEEESI_SJ_SI_SJ_NS1H_6fusion15FusionCallbacksIS1L_NS1R_17LinearCombinationISI_fSI_fLNS_15FloatRoundStyleE2EEES1M_S1Q_JEEENS4_5SM1004TMEM4LOAD26SM100_TMEM_LOAD_32dp32b64xENS4_13SM90_TMA_LOADENS15_INS16_ILi2ELi4ELi3EEES19_NSW_INS5_IJS1A_S1O_EEENS5_IJS1O_SC_EEEEEEENS4_39AutoVectorizingCopyWithAssumedAlignmentILi128EEENS4_14SM90_TMA_STOREES26_S28_S28_EEEvvEEEEvNT_6ParamsE --------------------------
	.section	.nv.shared._ZN7cutlass13device_kernelINS_4gemm6kernel13GemmUniversalIN4cute5tupleIJiiiiEEENS1_10collective13CollectiveMmaINS1_35MainloopSm100TmaUmmaWarpSpecializedILi5ELi2ELi2ENS5_IJNS4_1CILi4EEESB_NSA_ILi1EEEEEEEENS5_IJNSA_ILi256EEESF_NSA_ILi128EEEEEENS_12float_e5m2_tENS5_IJlSC_lEEESI_SJ_NS4_8TiledMMAINS4_8MMA_AtomIJNS4_10MMA_TraitsINS4_25SM100_MMA_F8F6F4_2x1SM_SSEJSI_SI_fSF_SF_NS4_17integral_constantINS4_4UMMA5MajorELSQ_0EEESR_NSO_INSP_7ScaleInELSS_0EEEST_EEEEEENS4_6LayoutINS5_IJSC_SC_SC_EEENS5_IJNSA_ILi0EEESY_SY_EEEEENS5_IJNS4_10UnderscoreES11_S11_EEEEENS4_28SM100_TMA_2SM_LOAD_MULTICASTENS4_14ComposedLayoutINS4_7SwizzleILi3ELi4ELi3EEENS4_18smem_ptr_flag_bitsILi8EEENSW_INS5_IJNSA_ILi8EEESG_EEENS5_IJSG_SC_EEEEEEEvNS4_8identityES14_S1E_vS1F_EENS_8epilogue10collective18CollectiveEpilogueINS1H_23Sm100TmaWarpSpecializedILi4ELi2ELi64ELb0ELb0EEEJNS5_IJSG_SF_SG_EEENS5_IJNSW_ISG_SC_EENSW_INSA_ILi64EEESC_EEEEESI_SJ_SI_SJ_NS1H_6fusion15FusionCallbacksIS1L_NS1R_17LinearCombinationISI_fSI_fLNS_15FloatRoundStyleE2EEES1M_S1Q_JEEENS4_5SM1004TMEM4LOAD26SM100_TMEM_LOAD_32dp32b64xENS4_13SM90_TMA_LOADENS15_INS16_ILi2ELi4ELi3EEES19_NSW_INS5_IJS1A_S1O_EEENS5_IJS1O_SC_EEEEEEENS4_39AutoVectorizingCopyWithAssumedAlignmentILi128EEENS4_14SM90_TMA_STOREES26_S28_S28_EEEvvEEEEvNT_6ParamsE,"aw",@nobits
	.sectionflags	@""
	.align	16
	.zero		1024


//--------------------- .nv.shared.reserved.0     --------------------------
	.section	.nv.shared.reserved.0,"aw",@nobits
	.weak		__nv_reservedSMEM_offset_0_alias
	.size		__nv_reservedSMEM_offset_0_alias, 0, 64
	.other		__nv_reservedSMEM_offset_0_alias,@"STO_CUDA_RESERVED_SHARED STV_DEFAULT"
__nv_reservedSMEM_offset_0_alias:
	.zero		0
.nv.shared.reserved.0:
	.zero		64
	.weak		__nv_reservedSMEM_tcgen05_partition
	.type		__nv_reservedSMEM_tcgen05_partition,@object
	.size		__nv_reservedSMEM_tcgen05_partition,(.L_0 - __nv_reservedSMEM_tcgen05_partition)
__nv_reservedSMEM_tcgen05_partition:
	.zero		32
.L_0:


//--------------------- .nv.global                --------------------------
	.section	.nv.global,"aw",@nobits
.nv.global:
	.type		_ZN40_INTERNAL_ba35d0f2_4_k_cu_9fea40de_235394cute1_E,@object
	.size		_ZN40_INTERNAL_ba35d0f2_4_k_cu_9fea40de_235394cute1_E,(_ZN40_INTERNAL_ba35d0f2_4_k_cu_9fea40de_235394cuda3std3__45__cpo6cbeginE - _ZN40_INTERNAL_ba35d0f2_4_k_cu_9fea40de_235394cute1_E)
_ZN40_INTERNAL_ba35d0f2_4_k_cu_9fea40de_235394cute1_E:
	.zero		1
	.type		_ZN40_INTERNAL_ba35d0f2_4_k_cu_9fea40de_235394cuda3std3__45__cpo6cbeginE,@object
	.size		_ZN40_INTERNAL_ba35d0f2_4_k_cu_9fea40de_235394cuda3std3__45__cpo6cbeginE,(_ZN40_INTERNAL_ba35d0f2_4_k_cu_9fea40de_235394cuda3std3__48in_placeE - _ZN40_INTERNAL_ba35d0f2_4_k_cu_9fea40de_235394cuda3std3__45__cpo6cbeginE)
_ZN40_INTERNAL_ba35d0f2_4_k_cu_9fea40de_235394cuda3std3__45__cpo6cbeginE:
	.zero		1
	.type		_ZN40_INTERNAL_ba35d0f2_4_k_cu_9fea40de_235394cuda3std3__48in_placeE,@object
	.size		_ZN40_INTERNAL_ba35d0f2_4_k_cu_9fea40de_235394cuda3std3__48in_placeE,(_ZN40_INTERNAL_ba35d0f2_4_k_cu_9fea40de_235394cuda3std6ranges3__45__cpo9iter_moveE - _ZN40_INTERNAL_ba35d0f2_4_k_cu_9fea40de_235394cuda3std3__48in_placeE)
_ZN40_INTERNAL_ba35d0f2_4_k_cu_9fea40de_235394cuda3std3__48in_placeE:
	.zero		1
	.type		_ZN40_INTERNAL_ba35d0f2_4_k_cu_9fea40de_235394cuda3std6ranges3__45__cpo9iter_moveE,@object
	.size		_ZN40_INTERNAL_ba35d0f2_4_k_cu_9fea40de_235394cuda3std6ranges3__45__cpo9iter_moveE,(_ZN40_INTERNAL_ba35d0f2_4_k_cu_9fea40de_235394cuda3std3__45__cpo5beginE - _ZN40_INTERNAL_ba35d0f2_4_k_cu_9fea40de_235394cuda3std6ranges3__45__cpo9iter_moveE)
_ZN40_INTERNAL_ba35d0f2_4_k_cu_9fea40de_235394cuda3std6ranges3__45__cpo9iter_moveE:
	.zero		1
	.type		_ZN40_INTERNAL_ba35d0f2_4_k_cu_9fea40de_235394cuda3std3__45__cpo5beginE,@object
	.size		_ZN40_INTERNAL_ba35d0f2_4_k_cu_9fea40de_235394cuda3std3__45__cpo5beginE,(_ZN40_INTERNAL_ba35d0f2_4_k_cu_9fea40de_235394cuda3std3__442_GLOBAL__N__ba35d0f2_4_k_cu_9fea40de_235396ignoreE - _ZN40_INTERNAL_ba35d0f2_4_k_cu_9fea40de_235394cuda3std3__45__cpo5beginE)
_ZN40_INTERNAL_ba35d0f2_4_k_cu_9fea40de_235394cuda3std3__45__cpo5beginE:
	.zero		1
	.type		_ZN40_INTERNAL_ba35d0f2_4_k_cu_9fea40de_235394cuda3std3__442_GLOBAL__N__ba35d0f2_4_k_cu_9fea40de_235396ignoreE,@object
	.size		_ZN40_INTERNAL_ba35d0f2_4_k_cu_9fea40de_235394cuda3std3__442_GLOBAL__N__ba35d0f2_4_k_cu_9fea40de_235396ignoreE,(_ZN40_INTERNAL_ba35d0f2_4_k_cu_9fea40de_235394cute7productE - _ZN40_INTERNAL_ba35d0f2_4_k_cu_9fea40de_235394cuda3std3__442_GLOBAL__N__ba35d0f2_4_k_cu_9fea40de_235396ignoreE)
_ZN40_INTERNAL_ba35d0f2_4_k_cu_9fea40de_235394cuda3std3__442_GLOBAL__N__ba35d0f2_4_k_cu_9fea40de_235396ignoreE:
	.zero		1
	.type		_ZN40_INTERNAL_ba35d0f2_4_k_cu_9fea40de_235394cute7productE,@object
	.size		_ZN40_INTERNAL_ba35d0f2_4_k_cu_9fea40de_235394cute7productE,(_ZN40_INTERNAL_ba35d0f2_4_k_cu_9fea40de_235394cuda3std3__45__cpo3endE - _ZN40_INTERNAL_ba35d0f2_4_k_cu_9fea40de_235394cute7productE)
_ZN40_INTERNAL_ba35d0f2_4_k_cu_9fea40de_235394cute7productE:
	.zero		1
	.type		_ZN40_INTERNAL_ba35d0f2_4_k_cu_9fea40de_235394cuda3std3__45__cpo3endE,@object
	.size		_ZN40_INTERNAL_ba35d0f2_4_k_cu_9fea40de_235394cuda3std3__45__cpo3endE,(_ZN40_INTERNAL_ba35d0f2_4_k_cu_9fea40de_235394cuda3std3__419piecewise_constructE - _ZN40_INTERNAL_ba35d0f2_4_k_cu_9fea40de_235394cuda3std3__45__cpo3endE)
_ZN40_INTERNAL_ba35d0f2_4_k_cu_9fea40de_235394cuda3std3__45__cpo3endE:
	.zero		1
	.type		_ZN40_INTERNAL_ba35d0f2_4_k_cu_9fea40de_235394cuda3std3__419piecewise_constructE,@object
	.size		_ZN40_INTERNAL_ba35d0f2_4_k_cu_9fea40de_235394cuda3std3__419piecewise_constructE,(_ZN40_INTERNAL_ba35d0f2_4_k_cu_9fea40de_235394cuda3std3__45__cpo4cendE - _ZN40_INTERNAL_ba35d0f2_4_k_cu_9fea40de_235394cuda3std3__419piecewise_constructE)
_ZN40_INTERNAL_ba35d0f2_4_k_cu_9fea40de_235394cuda3std3__419piecewise_constructE:
	.zero		1
	.type		_ZN40_INTERNAL_ba35d0f2_4_k_cu_9fea40de_235394cuda3std3__45__cpo4cendE,@object
	.size		_ZN40_INTERNAL_ba35d0f2_4_k_cu_9fea40de_235394cuda3std3__45__cpo4cendE,(_ZN40_INTERNAL_ba35d0f2_4_k_cu_9fea40de_235394cuda3std6ranges3__45__cpo4swapE - _ZN40_INTERNAL_ba35d0f2_4_k_cu_9fea40de_235394cuda3std3__45__cpo4cendE)
_ZN40_INTERNAL_ba35d0f2_4_k_cu_9fea40de_235394cuda3std3__45__cpo4cendE:
	.zero		1
	.type		_ZN40_INTERNAL_ba35d0f2_4_k_cu_9fea40de_235394cuda3std6ranges3__45__cpo4swapE,@object
	.size		_ZN40_INTERNAL_ba35d0f2_4_k_cu_9fea40de_235394cuda3std6ranges3__45__cpo4swapE,(.L_11 - _ZN40_INTERNAL_ba35d0f2_4_k_cu_9fea40de_235394cuda3std6ranges3__45__cpo4swapE)
_ZN40_INTERNAL_ba35d0f2_4_k_cu_9fea40de_235394cuda3std6ranges3__45__cpo4swapE:
	.zero		1
.L_11:


//--------------------- .nv.constant0._ZN7cutlass13device_kernelINS_4gemm6kernel13GemmUniversalIN4cute5tupleIJiiiiEEENS1_10collective13CollectiveMmaINS1_35MainloopSm100TmaUmmaWarpSpecializedILi5ELi2ELi2ENS5_IJNS4_1CILi4EEESB_NSA_ILi1EEEEEEEENS5_IJNSA_ILi256EEESF_NSA_ILi128EEEEEENS_12float_e5m2_tENS5_IJlSC_lEEESI_SJ_NS4_8TiledMMAINS4_8MMA_AtomIJNS4_10MMA_TraitsINS4_25SM100_MMA_F8F6F4_2x1SM_SSEJSI_SI_fSF_SF_NS4_17integral_constantINS4_4UMMA5MajorELSQ_0EEESR_NSO_INSP_7ScaleInELSS_0EEEST_EEEEEENS4_6LayoutINS5_IJSC_SC_SC_EEENS5_IJNSA_ILi0EEESY_SY_EEEEENS5_IJNS4_10UnderscoreES11_S11_EEEEENS4_28SM100_TMA_2SM_LOAD_MULTICASTENS4_14ComposedLayoutINS4_7SwizzleILi3ELi4ELi3EEENS4_18smem_ptr_flag_bitsILi8EEENSW_INS5_IJNSA_ILi8EEESG_EEENS5_IJSG_SC_EEEEEEEvNS4_8identityES14_S1E_vS1F_EENS_8epilogue10collective18CollectiveEpilogueINS1H_23Sm100TmaWarpSpecializedILi4ELi2ELi64ELb0ELb0EEEJNS5_IJSG_SF_SG_EEENS5_IJNSW_ISG_SC_EENSW_INSA_ILi64EEESC_EEEEESI_SJ_SI_SJ_NS1H_6fusion15FusionCallbacksIS1L_NS1R_17LinearCombinationISI_fSI_fLNS_15FloatRoundStyleE2EEES1M_S1Q_JEEENS4_5SM1004TMEM4LOAD26SM100_TMEM_LOAD_32dp32b64xENS4_13SM90_TMA_LOADENS15_INS16_ILi2ELi4ELi3EEES19_NSW_INS5_IJS1A_S1O_EEENS5_IJS1O_SC_EEEEEEENS4_39AutoVectorizingCopyWithAssumedAlignmentILi128EEENS4_14SM90_TMA_STOREES26_S28_S28_EEEvvEEEEvNT_6ParamsE --------------------------
	.section	.nv.constant0._ZN7cutlass13device_kernelINS_4gemm6kernel13GemmUniversalIN4cute5tupleIJiiiiEEENS1_10collective13CollectiveMmaINS1_35MainloopSm100TmaUmmaWarpSpecializedILi5ELi2ELi2ENS5_IJNS4_1CILi4EEESB_NSA_ILi1EEEEEEEENS5_IJNSA_ILi256EEESF_NSA_ILi128EEEEEENS_12float_e5m2_tENS5_IJlSC_lEEESI_SJ_NS4_8TiledMMAINS4_8MMA_AtomIJNS4_10MMA_TraitsINS4_25SM100_MMA_F8F6F4_2x1SM_SSEJSI_SI_fSF_SF_NS4_17integral_constantINS4_4UMMA5MajorELSQ_0EEESR_NSO_INSP_7ScaleInELSS_0EEEST_EEEEEENS4_6LayoutINS5_IJSC_SC_SC_EEENS5_IJNSA_ILi0EEESY_SY_EEEEENS5_IJNS4_10UnderscoreES11_S11_EEEEENS4_28SM100_TMA_2SM_LOAD_MULTICASTENS4_14ComposedLayoutINS4_7SwizzleILi3ELi4ELi3EEENS4_18smem_ptr_flag_bitsILi8EEENSW_INS5_IJNSA_ILi8EEESG_EEENS5_IJSG_SC_EEEEEEEvNS4_8identityES14_S1E_vS1F_EENS_8epilogue10collective18CollectiveEpilogueINS1H_23Sm100TmaWarpSpecializedILi4ELi2ELi64ELb0ELb0EEEJNS5_IJSG_SF_SG_EEENS5_IJNSW_ISG_SC_EENSW_INSA_ILi64EEESC_EEEEESI_SJ_SI_SJ_NS1H_6fusion15FusionCallbacksIS1L_NS1R_17LinearCombinationISI_fSI_fLNS_15FloatRoundStyleE2EEES1M_S1Q_JEEENS4_5SM1004TMEM4LOAD26SM100_TMEM_LOAD_32dp32b64xENS4_13SM90_TMA_LOADENS15_INS16_ILi2ELi4ELi3EEES19_NSW_INS5_IJS1A_S1O_EEENS5_IJS1O_SC_EEEEEEENS4_39AutoVectorizingCopyWithAssumedAlignmentILi128EEENS4_14SM90_TMA_STOREES26_S28_S28_EEEvvEEEEvNT_6ParamsE,"a",@progbits
	.sectionflags	@""
	.align	4
.nv.constant0._ZN7cutlass13device_kernelINS_4gemm6kernel13GemmUniversalIN4cute5tupleIJiiiiEEENS1_10collective13CollectiveMmaINS1_35MainloopSm100TmaUmmaWarpSpecializedILi5ELi2ELi2ENS5_IJNS4_1CILi4EEESB_NSA_ILi1EEEEEEEENS5_IJNSA_ILi256EEESF_NSA_ILi128EEEEEENS_12float_e5m2_tENS5_IJlSC_lEEESI_SJ_NS4_8TiledMMAINS4_8MMA_AtomIJNS4_10MMA_TraitsINS4_25SM100_MMA_F8F6F4_2x1SM_SSEJSI_SI_fSF_SF_NS4_17integral_constantINS4_4UMMA5MajorELSQ_0EEESR_NSO_INSP_7ScaleInELSS_0EEEST_EEEEEENS4_6LayoutINS5_IJSC_SC_SC_EEENS5_IJNSA_ILi0EEESY_SY_EEEEENS5_IJNS4_10UnderscoreES11_S11_EEEEENS4_28SM100_TMA_2SM_LOAD_MULTICASTENS4_14ComposedLayoutINS4_7SwizzleILi3ELi4ELi3EEENS4_18smem_ptr_flag_bitsILi8EEENSW_INS5_IJNSA_ILi8EEESG_EEENS5_IJSG_SC_EEEEEEEvNS4_8identityES14_S1E_vS1F_EENS_8epilogue10collective18CollectiveEpilogueINS1H_23Sm100TmaWarpSpecializedILi4ELi2ELi64ELb0ELb0EEEJNS5_IJSG_SF_SG_EEENS5_IJNSW_ISG_SC_EENSW_INSA_ILi64EEESC_EEEEESI_SJ_SI_SJ_NS1H_6fusion15FusionCallbacksIS1L_NS1R_17LinearCombinationISI_fSI_fLNS_15FloatRoundStyleE2EEES1M_S1Q_JEEENS4_5SM1004TMEM4LOAD26SM100_TMEM_LOAD_32dp32b64xENS4_13SM90_TMA_LOADENS15_INS16_ILi2ELi4ELi3EEES19_NSW_INS5_IJS1A_S1O_EEENS5_IJS1O_SC_EEEEEEENS4_39AutoVectorizingCopyWithAssumedAlignmentILi128EEENS4_14SM90_TMA_STOREES26_S28_S28_EEEvvEEEEvNT_6ParamsE:
	.zero		2944


//--------------------- SYMBOLS --------------------------

	.type		.nv.reservedSmem.offset0,@object
	.size		.nv.reservedSmem.offset0,0x4
	.type		.nv.reservedSmem.cap,@object
	.size		.nv.reservedSmem.cap,0x4
	.type		__assertfail,@function
